// auto-generated by cutlass_sweep.gemm — config: {"arch": "sm_90", "cluster_m": 2, "cluster_n": 1, "dtype": "e4m3", "stages": 3, "tile_k": 32, "tile_m": 128, "tile_n": 256}
#include "cutlass/cutlass.h"
#include "cutlass/gemm/collective/collective_builder.hpp"
#include "cutlass/gemm/device/gemm_universal_adapter.h"
#include "cutlass/gemm/kernel/gemm_universal.hpp"
#include "cutlass/epilogue/collective/collective_builder.hpp"

using ElemA = cutlass::float_e4m3_t;
using ElemB = cutlass::float_e4m3_t;
using ElemCD = cutlass::float_e4m3_t;
using Acc  = float;
using TileShape    = cute::Shape<cute::_128, cute::_256, cute::_32>;
using ClusterShape = cute::Shape<cute::_2, cute::_1, cute::_1>;

using CollectiveEpilogue = typename cutlass::epilogue::collective::CollectiveBuilder<
    cutlass::arch::Sm90, cutlass::arch::OpClassTensorOp,
    TileShape, ClusterShape,
    cutlass::epilogue::collective::EpilogueTileAuto,
    Acc, Acc,
    ElemCD, cutlass::layout::RowMajor, 128 / cutlass::sizeof_bits<ElemCD>::value,
    ElemCD, cutlass::layout::RowMajor, 128 / cutlass::sizeof_bits<ElemCD>::value,
    cutlass::epilogue::collective::EpilogueScheduleAuto
  >::CollectiveOp;

using CollectiveMainloop = typename cutlass::gemm::collective::CollectiveBuilder<
    cutlass::arch::Sm90, cutlass::arch::OpClassTensorOp,
    ElemA, cutlass::layout::RowMajor, 128 / cutlass::sizeof_bits<ElemA>::value,
    ElemB, cutlass::layout::ColumnMajor, 128 / cutlass::sizeof_bits<ElemB>::value,
    Acc,
    TileShape, ClusterShape,
    cutlass::gemm::collective::StageCount<3>,
    cutlass::gemm::collective::KernelScheduleAuto
  >::CollectiveOp;

using GemmKernel = cutlass::gemm::kernel::GemmUniversal<
    cute::Shape<int,int,int,int>,
    CollectiveMainloop,
    CollectiveEpilogue
>;
using Gemm = cutlass::gemm::device::GemmUniversalAdapter<GemmKernel>;

// Force the device kernel symbol into the cubin without needing a host main.
auto* _anchor = &cutlass::device_kernel<GemmKernel>;


// ===== COMPILED SASS (sm_90a) =====

	.target	sm_90a

	.elftype	@"ET_EXEC"


//--------------------- .note.nv.tkinfo           --------------------------
	.section	.note.nv.tkinfo,"",@"SHT_NOTE"
	.sectionflags	@"SHF_NOTE_NV_TKINFO"
	.tkinfo
        /*0018*/ 	.word	0x00000002
        /*0030*/ 	.string	""
        /*0030*/ 	.string	"ptxas"
        /*0030*/ 	.string	"Cuda compilation tools, release 13.0, V13.0.88"
        /*0030*/ 	.string	"Build cuda_13.0.r13.0/compiler.36424714_0"
        /*0030*/ 	.string	"-arch sm_90a -m 64 "



//--------------------- .note.nv.cuinfo           --------------------------
	.section	.note.nv.cuinfo,"",@"SHT_NOTE"
	.sectionflags	@"SHF_NOTE_NV_CUINFO"
        /*0018*/ 	.short	0x0002
        /*001a*/ 	.short	0x005a
        /*001c*/ 	.short	0x0082
	.zero		2


//--------------------- .nv.info                  --------------------------
	.section	.nv.info,"",@"SHT_CUDA_INFO"
	.align	4


	//----- nvinfo : EIATTR_REGCOUNT
	.align		4
        /*0000*/ 	.byte	0x04, 0x2f
        /*0002*/ 	.short	(.L_12 - .L_11)
	.align		4
.L_11:
        /*0004*/ 	.word	index@(_ZN7cutlass13device_kernelINS_4gemm6kernel13GemmUniversalIN4cute5tupleIJiiiiEEENS1_10collective13CollectiveMmaINS1_37MainloopSm90TmaGmmaWarpSpecializedFP8ILi3ENS5_IJNS4_1CILi2EEENSA_ILi1EEESC_EEENS1_35KernelTmaWarpSpecializedCooperativeEEENS5_IJNSA_ILi128EEENSA_ILi256EEENSA_ILi32EEEEEENS_12float_e4m3_tENS5_IJlSC_lEEESK_SL_NS4_8TiledMMAINS4_8MMA_AtomIJNS4_4SM904GMMA31MMA_64x256x32_F32E4M3E4M3_SS_TNILNSP_7ScaleInE1ELSR_1EEEEEENS4_6LayoutISD_NS5_IJSC_NSA_ILi0EEESV_EEEEENS5_IJNS4_10UnderscoreESY_SY_EEEEENS4_13SM90_TMA_LOADENS4_14ComposedLayoutINS4_7SwizzleILi1ELi4ELi3EEENS4_18smem_ptr_flag_bitsILi8EEENSU_INS5_IJNSA_ILi8EEESI_EEENS5_IJSI_SC_EEEEEEEvNS4_8identityENS4_23SM90_TMA_LOAD_MULTICASTES1B_vS1C_EENS_8epilogue10collective6detail29Sm90TmaWarpSpecializedAdapterINS1G_15DefaultEpilogueISK_SL_SL_NS1F_6thread17LinearCombinationISK_Li1EffLNS1K_9ScaleType4KindE0ELNS_15FloatRoundStyleE2ESK_EENS1_15EpilogueDefaultEEEEEvvEEEEvNT_6ParamsE)
        /*0008*/ 	.word	0x000000a8


	//----- nvinfo : EIATTR_FRAME_SIZE
	.align		4
.L_12:
        /*000c*/ 	.byte	0x04, 0x11
        /*000e*/ 	.short	(.L_14 - .L_13)
	.align		4
.L_13:
        /*0010*/ 	.word	index@(_ZN7cutlass13device_kernelINS_4gemm6kernel13GemmUniversalIN4cute5tupleIJiiiiEEENS1_10collective13CollectiveMmaINS1_37MainloopSm90TmaGmmaWarpSpecializedFP8ILi3ENS5_IJNS4_1CILi2EEENSA_ILi1EEESC_EEENS1_35KernelTmaWarpSpecializedCooperativeEEENS5_IJNSA_ILi128EEENSA_ILi256EEENSA_ILi32EEEEEENS_12float_e4m3_tENS5_IJlSC_lEEESK_SL_NS4_8TiledMMAINS4_8MMA_AtomIJNS4_4SM904GMMA31MMA_64x256x32_F32E4M3E4M3_SS_TNILNSP_7ScaleInE1ELSR_1EEEEEENS4_6LayoutISD_NS5_IJSC_NSA_ILi0EEESV_EEEEENS5_IJNS4_10UnderscoreESY_SY_EEEEENS4_13SM90_TMA_LOADENS4_14ComposedLayoutINS4_7SwizzleILi1ELi4ELi3EEENS4_18smem_ptr_flag_bitsILi8EEENSU_INS5_IJNSA_ILi8EEESI_EEENS5_IJSI_SC_EEEEEEEvNS4_8identityENS4_23SM90_TMA_LOAD_MULTICASTES1B_vS1C_EENS_8epilogue10collective6detail29Sm90TmaWarpSpecializedAdapterINS1G_15DefaultEpilogueISK_SL_SL_NS1F_6thread17LinearCombinationISK_Li1EffLNS1K_9ScaleType4KindE0ELNS_15FloatRoundStyleE2ESK_EENS1_15EpilogueDefaultEEEEEvvEEEEvNT_6ParamsE)
        /*0014*/ 	.word	0x00000108


	//----- nvinfo : EIATTR_MIN_STACK_SIZE
	.align		4
.L_14:
        /*0018*/ 	.byte	0x04, 0x12
        /*001a*/ 	.short	(.L_16 - .L_15)
	.align		4
.L_15:
        /*001c*/ 	.word	index@(_ZN7cutlass13device_kernelINS_4gemm6kernel13GemmUniversalIN4cute5tupleIJiiiiEEENS1_10collective13CollectiveMmaINS1_37MainloopSm90TmaGmmaWarpSpecializedFP8ILi3ENS5_IJNS4_1CILi2EEENSA_ILi1EEESC_EEENS1_35KernelTmaWarpSpecializedCooperativeEEENS5_IJNSA_ILi128EEENSA_ILi256EEENSA_ILi32EEEEEENS_12float_e4m3_tENS5_IJlSC_lEEESK_SL_NS4_8TiledMMAINS4_8MMA_AtomIJNS4_4SM904GMMA31MMA_64x256x32_F32E4M3E4M3_SS_TNILNSP_7ScaleInE1ELSR_1EEEEEENS4_6LayoutISD_NS5_IJSC_NSA_ILi0EEESV_EEEEENS5_IJNS4_10UnderscoreESY_SY_EEEEENS4_13SM90_TMA_LOADENS4_14ComposedLayoutINS4_7SwizzleILi1ELi4ELi3EEENS4_18smem_ptr_flag_bitsILi8EEENSU_INS5_IJNSA_ILi8EEESI_EEENS5_IJSI_SC_EEEEEEEvNS4_8identityENS4_23SM90_TMA_LOAD_MULTICASTES1B_vS1C_EENS_8epilogue10collective6detail29Sm90TmaWarpSpecializedAdapterINS1G_15DefaultEpilogueISK_SL_SL_NS1F_6thread17LinearCombinationISK_Li1EffLNS1K_9ScaleType4KindE0ELNS_15FloatRoundStyleE2ESK_EENS1_15EpilogueDefaultEEEEEvvEEEEvNT_6ParamsE)
        /*0020*/ 	.word	0x00000108
.L_16:


//--------------------- .nv.compat                --------------------------
	.section	.nv.compat,"",@"SHT_CUDA_COMPAT_INFO"
	.align	4
        /*0000*/ 	.byte	0x02, 0x09, 0x01, 0x00, 0x02, 0x02, 0x04, 0x00, 0x02, 0x05, 0x05, 0x00, 0x03, 0x07, 0x01, 0x01
        /*0010*/ 	.byte	0x02, 0x03, 0x01, 0x00, 0x02, 0x06, 0x01, 0x00, 0x04, 0x0b, 0x08, 0x00, 0x00, 0x00, 0x00, 0x00
        /*0020*/ 	.byte	0x00, 0x00, 0x00, 0x00


//--------------------- .nv.info._ZN7cutlass13device_kernelINS_4gemm6kernel13GemmUniversalIN4cute5tupleIJiiiiEEENS1_10collective13CollectiveMmaINS1_37MainloopSm90TmaGmmaWarpSpecializedFP8ILi3ENS5_IJNS4_1CILi2EEENSA_ILi1EEESC_EEENS1_35KernelTmaWarpSpecializedCooperativeEEENS5_IJNSA_ILi128EEENSA_ILi256EEENSA_ILi32EEEEEENS_12float_e4m3_tENS5_IJlSC_lEEESK_SL_NS4_8TiledMMAINS4_8MMA_AtomIJNS4_4SM904GMMA31MMA_64x256x32_F32E4M3E4M3_SS_TNILNSP_7ScaleInE1ELSR_1EEEEEENS4_6LayoutISD_NS5_IJSC_NSA_ILi0EEESV_EEEEENS5_IJNS4_10UnderscoreESY_SY_EEEEENS4_13SM90_TMA_LOADENS4_14ComposedLayoutINS4_7SwizzleILi1ELi4ELi3EEENS4_18smem_ptr_flag_bitsILi8EEENSU_INS5_IJNSA_ILi8EEESI_EEENS5_IJSI_SC_EEEEEEEvNS4_8identityENS4_23SM90_TMA_LOAD_MULTICASTES1B_vS1C_EENS_8epilogue10collective6detail29Sm90TmaWarpSpecializedAdapterINS1G_15DefaultEpilogueISK_SL_SL_NS1F_6thread17LinearCombinationISK_Li1EffLNS1K_9ScaleType4KindE0ELNS_15FloatRoundStyleE2ESK_EENS1_15EpilogueDefaultEEEEEvvEEEEvNT_6ParamsE --------------------------
	.section	.nv.info._ZN7cutlass13device_kernelINS_4gemm6kernel13GemmUniversalIN4cute5tupleIJiiiiEEENS1_10collective13CollectiveMmaINS1_37MainloopSm90TmaGmmaWarpSpecializedFP8ILi3ENS5_IJNS4_1CILi2EEENSA_ILi1EEESC_EEENS1_35KernelTmaWarpSpecializedCooperativeEEENS5_IJNSA_ILi128EEENSA_ILi256EEENSA_ILi32EEEEEENS_12float_e4m3_tENS5_IJlSC_lEEESK_SL_NS4_8TiledMMAINS4_8MMA_AtomIJNS4_4SM904GMMA31MMA_64x256x32_F32E4M3E4M3_SS_TNILNSP_7ScaleInE1ELSR_1EEEEEENS4_6LayoutISD_NS5_IJSC_NSA_ILi0EEESV_EEEEENS5_IJNS4_10UnderscoreESY_SY_EEEEENS4_13SM90_TMA_LOADENS4_14ComposedLayoutINS4_7SwizzleILi1ELi4ELi3EEENS4_18smem_ptr_flag_bitsILi8EEENSU_INS5_IJNSA_ILi8EEESI_EEENS5_IJSI_SC_EEEEEEEvNS4_8identityENS4_23SM90_TMA_LOAD_MULTICASTES1B_vS1C_EENS_8epilogue10collective6detail29Sm90TmaWarpSpecializedAdapterINS1G_15DefaultEpilogueISK_SL_SL_NS1F_6thread17LinearCombinationISK_Li1EffLNS1K_9ScaleType4KindE0ELNS_15FloatRoundStyleE2ESK_EENS1_15EpilogueDefaultEEEEEvvEEEEvNT_6ParamsE,"",@"SHT_CUDA_INFO"
	.sectionflags	@""
	.align	4


	//----- nvinfo : EIATTR_CUDA_API_VERSION
	.align		4
        /*0000*/ 	.byte	0x04, 0x37
        /*0002*/ 	.short	(.L_18 - .L_17)
.L_17:
        /*0004*/ 	.word	0x00000082


	//----- nvinfo : EIATTR_KPARAM_INFO
	.align		4
.L_18:
        /*0008*/ 	.byte	0x04, 0x17
        /*000a*/ 	.short	(.L_20 - .L_19)
.L_19:
        /*000c*/ 	.word	0x00000000
        /*0010*/ 	.short	0x0000
        /*0012*/ 	.short	0x0070
        /*0014*/ 	.byte	0x00, 0xf0, 0x01, 0x10


	//----- nvinfo : EIATTR_SPARSE_MMA_MASK
	.align		4
.L_20:
        /*0018*/ 	.byte	0x03, 0x50
        /*001a*/ 	.short	0x0000


	//----- nvinfo : EIATTR_MAXREG_COUNT
	.align		4
        /*001c*/ 	.byte	0x03, 0x1b
        /*001e*/ 	.short	0x00a8


	//----- nvinfo : EIATTR_NUM_BARRIERS
	.align		4
        /*0020*/ 	.byte	0x02, 0x4c
        /*0022*/ 	.byte	0x01
	.zero		1


	//----- nvinfo : EIATTR_ANNOTATIONS
	.align		4
        /*0024*/ 	.byte	0x04, 0x55
        /*0026*/ 	.short	(.L_22 - .L_21)


	//   ....[0]....
.L_21:
        /*0028*/ 	.word	0x00000001
        /*002c*/ 	.byte	0xf0, 0x06, 0x00, 0x00, 0x01, 0x00, 0x00, 0x00, 0xe0, 0x07, 0x00, 0x00, 0x01, 0x00, 0x00, 0x00
        /* <DEDUP_REMOVED lines=198> */
        /*0c9c*/ 	.byte	0x00, 0x02, 0x01, 0x00


	//----- nvinfo : EIATTR_MERCURY_ISA_VERSION
	.align		4
.L_22:
        /*0ca0*/ 	.byte	0x03, 0x5f
        /*0ca2*/ 	.short	0x0101


	//----- nvinfo : EIATTR_INT_WARP_WIDE_INSTR_OFFSETS
	.align		4
        /*0ca4*/ 	.byte	0x04, 0x31
        /*0ca6*/ 	.short	(.L_24 - .L_23)


	//   ....[0]....
.L_23:
        /*0ca8*/ 	.word	0x00000530


	//   ....[1]....
        /*0cac*/ 	.word	0x00000550


	//   ....[2]....
        /*0cb0*/ 	.word	0x000006c0


	//----- nvinfo : EIATTR_COOP_GROUP_MASK_REGIDS
	.align		4
.L_24:
        /*0cb4*/ 	.byte	0x04, 0x29
        /*0cb6*/ 	.short	(.L_26 - .L_25)


	//   ....[0]....
.L_25:
        /*0cb8*/ 	.word	0xffffffff


	//   ....[1]....
        /*0cbc*/ 	.word	0xffffffff


	//   ....[2]....
        /*0cc0*/ 	.word	0xffffffff


	//   ....[3]....
        /*0cc4*/ 	.word	0xffffffff


	//   ....[4]....
        /*0cc8*/ 	.word	0xffffffff


	//   ....[5]....
        /*0ccc*/ 	.word	0xffffffff


	//----- nvinfo : EIATTR_COOP_GROUP_INSTR_OFFSETS
	.align		4
.L_26:
        /*0cd0*/ 	.byte	0x04, 0x28
        /*0cd2*/ 	.short	(.L_28 - .L_27)


	//   ....[0]....
.L_27:
        /*0cd4*/ 	.word	0x00000070


	//   ....[1]....
        /*0cd8*/ 	.word	0x00000080


	//   ....[2]....
        /*0cdc*/ 	.word	0x000001a0


	//   ....[3]....
        /*0ce0*/ 	.word	0x000003a0


	//   ....[4]....
        /*0ce4*/ 	.word	0x00000820


	//   ....[5]....
        /*0ce8*/ 	.word	0x000015a0


	//----- nvinfo : EIATTR_REG_RECONFIG
	.align		4
.L_28:
        /*0cec*/ 	.byte	0x01, 0x54
	.zero		2


	//----- nvinfo : EIATTR_MBARRIER_INSTR_OFFSETS
	.align		4
        /*0cf0*/ 	.byte	0x04, 0x39
        /*0cf2*/ 	.short	(.L_30 - .L_29)


	//   ....[0]....
.L_29:
        /*0cf4*/ 	.word	0x00000320
        /*0cf8*/ 	.word	0x000000ff
        /*0cfc*/ 	.word	0x00000000
        /*0d00*/ 	.short	0x0100
        /*0d02*/ 	.byte	0x09
	.zero		1


	//   ....[1]....
        /*0d04*/ 	.word	0x00000330
        /*0d08*/ 	.word	0x000000ff
        /*0d0c*/ 	.word	0x00000018
        /*0d10*/ 	.short	0x0100
        /*0d12*/ 	.byte	0x09
	.zero		1


	//   ....[2]....
        /*0d14*/ 	.word	0x00000340
        /*0d18*/ 	.word	0x000000ff
        /*0d1c*/ 	.word	0x00000008
        /*0d20*/ 	.short	0x0100
        /*0d22*/ 	.byte	0x09
	.zero		1


	//   ....[3]....
        /*0d24*/ 	.word	0x00000350
        /*0d28*/ 	.word	0x000000ff
        /*0d2c*/ 	.word	0x00000020
        /*0d30*/ 	.short	0x0100
        /*0d32*/ 	.byte	0x09
	.zero		1


	//   ....[4]....
        /*0d34*/ 	.word	0x00000360
        /*0d38*/ 	.word	0x000000ff
        /*0d3c*/ 	.word	0x00000010
        /*0d40*/ 	.short	0x0100
        /*0d42*/ 	.byte	0x09
	.zero		1


	//   ....[5]....
        /*0d44*/ 	.word	0x00000370
        /*0d48*/ 	.word	0x000000ff
        /*0d4c*/ 	.word	0x00000028
        /*0d50*/ 	.short	0x0100
        /*0d52*/ 	.byte	0x09
	.zero		1


	//   ....[6]....
        /*0d54*/ 	.word	0x00000750
        /*0d58*/ 	.word	0x000000ff
        /*0d5c*/ 	.word	0x00000040
        /*0d60*/ 	.short	0x0100
        /*0d62*/ 	.byte	0x06
	.zero		1


	//   ....[7]....
        /*0d64*/ 	.word	0x000007c0
        /*0d68*/ 	.word	0x000000ff
        /*0d6c*/ 	.word	0x00000048
        /*0d70*/ 	.short	0x0100
        /*0d72*/ 	.byte	0x06
	.zero		1


	//   ....[8]....
        /*0d74*/ 	.word	0x00001db0
        /*0d78*/ 	.word	0x000000ff
        /*0d7c*/ 	.word	0x00000000
        /*0d80*/ 	.short	0x010a
        /*0d82*/ 	.byte	0x06
	.zero		1


	//   ....[9]....
        /*0d84*/ 	.word	0x00001df0
        /*0d88*/ 	.word	0x000000ff
        /*0d8c*/ 	.word	0x00000000
        /*0d90*/ 	.short	0x010a
        /*0d92*/ 	.byte	0x06
	.zero		1


	//   ....[10]....
        /*0d94*/ 	.word	0x00002fb0
        /*0d98*/ 	.word	0x000000ff
        /*0d9c*/ 	.word	0x00000000
        /*0da0*/ 	.short	0x010a
        /*0da2*/ 	.byte	0x09
	.zero		1


	//   ....[11]....
        /*0da4*/ 	.word	0x00002ff0
        /*0da8*/ 	.word	0x000000ff
        /*0dac*/ 	.word	0x00000000
        /*0db0*/ 	.short	0x010a
        /*0db2*/ 	.byte	0x09
	.zero		1


	//   ....[12]....
        /*0db4*/ 	.word	0x00004030
        /*0db8*/ 	.word	0x000000e5
        /*0dbc*/ 	.word	0x00000000
        /*0dc0*/ 	.short	0x0101
        /*0dc2*/ 	.byte	0x3f
	.zero		1


	//   ....[13]....
        /*0dc4*/ 	.word	0x00005250
        /*0dc8*/ 	.word	0x00000018
        /*0dcc*/ 	.word	0x00000000
        /*0dd0*/ 	.short	0x0101
        /*0dd2*/ 	.byte	0x3f
	.zero		1


	//   ....[14]....
        /*0dd4*/ 	.word	0x0000f490
        /*0dd8*/ 	.word	0x0000000d
        /*0ddc*/ 	.word	0x00000018
        /*0de0*/ 	.short	0x010a
        /*0de2*/ 	.byte	0x3f
	.zero		1


	//   ....[15]....
        /*0de4*/ 	.word	0x0000f870
        /*0de8*/ 	.word	0x00000004
        /*0dec*/ 	.word	0x00000048
        /*0df0*/ 	.short	0x0101
        /*0df2*/ 	.byte	0x3f
	.zero		1


	//   ....[16]....
        /*0df4*/ 	.word	0x0000ffe0
        /*0df8*/ 	.word	0x00000005
        /*0dfc*/ 	.word	0x00000000
        /*0e00*/ 	.short	0x010a
        /*0e02*/ 	.byte	0x3f
	.zero		1


	//   ....[17]....
        /*0e04*/ 	.word	0x00010060
        /*0e08*/ 	.word	0x00000007
        /*0e0c*/ 	.word	0x00000000
        /*0e10*/ 	.short	0x010a
        /*0e12*/ 	.byte	0x3f
	.zero		1


	//   ....[18]....
        /*0e14*/ 	.word	0x000100f0
        /*0e18*/ 	.word	0x00000003
        /*0e1c*/ 	.word	0x00000000
        /*0e20*/ 	.short	0x010a
        /*0e22*/ 	.byte	0x3f
	.zero		1


	//   ....[19]....
        /*0e24*/ 	.word	0x00010160
        /*0e28*/ 	.word	0x00000003
        /*0e2c*/ 	.word	0x00000000
        /*0e30*/ 	.short	0x010a
        /*0e32*/ 	.byte	0x3f
	.zero		1


	//   ....[20]....
        /*0e34*/ 	.word	0x000101d0
        /*0e38*/ 	.word	0x00000000
        /*0e3c*/ 	.word	0x00000000
        /*0e40*/ 	.short	0x010a
        /*0e42*/ 	.byte	0x3f
	.zero		1


	//   ....[21]....
        /*0e44*/ 	.word	0x000102b0
        /*0e48*/ 	.word	0x0000000d
        /*0e4c*/ 	.word	0x00000018
        /*0e50*/ 	.short	0x010a
        /*0e52*/ 	.byte	0x3f
	.zero		1


	//   ....[22]....
        /*0e54*/ 	.word	0x00010380
        /*0e58*/ 	.word	0x00000005
        /*0e5c*/ 	.word	0x00000000
        /*0e60*/ 	.short	0x010a
        /*0e62*/ 	.byte	0x3f
	.zero		1


	//   ....[23]....
        /*0e64*/ 	.word	0x000103d0
        /*0e68*/ 	.word	0x00000007
        /*0e6c*/ 	.word	0x00000000
        /*0e70*/ 	.short	0x010a
        /*0e72*/ 	.byte	0x3f
	.zero		1


	//----- nvinfo : EIATTR_NUM_MBARRIERS
	.align		4
.L_30:
        /*0e74*/ 	.byte	0x03, 0x38
        /*0e76*/ 	.short	0x0008


	//----- nvinfo : EIATTR_EXIT_INSTR_OFFSETS
	.align		4
        /*0e78*/ 	.byte	0x04, 0x1c
        /*0e7a*/ 	.short	(.L_32 - .L_31)


	//   ....[0]....
.L_31:
        /*0e7c*/ 	.word	0x000009b0


	//   ....[1]....
        /*0e80*/ 	.word	0x00001240


	//   ....[2]....
        /*0e84*/ 	.word	0x0000eb70


	//   ....[3]....
        /*0e88*/ 	.word	0x0000f100


	//   ....[4]....
        /*0e8c*/ 	.word	0x00010140


	//----- nvinfo : EIATTR_MAX_THREADS
	.align		4
.L_32:
        /*0e90*/ 	.byte	0x04, 0x05
        /*0e92*/ 	.short	(.L_34 - .L_33)
.L_33:
        /*0e94*/ 	.word	0x00000180
        /*0e98*/ 	.word	0x00000001
        /*0e9c*/ 	.word	0x00000001


	//----- nvinfo : EIATTR_CRS_STACK_SIZE
	.align		4
.L_34:
        /*0ea0*/ 	.byte	0x04, 0x1e
        /*0ea2*/ 	.short	(.L_36 - .L_35)
.L_35:
        /*0ea4*/ 	.word	0x00000000


	//----- nvinfo : EIATTR_CBANK_PARAM_SIZE
	.align		4
.L_36:
        /*0ea8*/ 	.byte	0x03, 0x19
        /*0eaa*/ 	.short	0x0470


	//----- nvinfo : EIATTR_PARAM_CBANK
	.align		4
        /*0eac*/ 	.byte	0x04, 0x0a
        /*0eae*/ 	.short	(.L_38 - .L_37)
	.align		4
.L_37:
        /*0eb0*/ 	.word	index@(.nv.constant0._ZN7cutlass13device_kernelINS_4gemm6kernel13GemmUniversalIN4cute5tupleIJiiiiEEENS1_10collective13CollectiveMmaINS1_37MainloopSm90TmaGmmaWarpSpecializedFP8ILi3ENS5_IJNS4_1CILi2EEENSA_ILi1EEESC_EEENS1_35KernelTmaWarpSpecializedCooperativeEEENS5_IJNSA_ILi128EEENSA_ILi256EEENSA_ILi32EEEEEENS_12float_e4m3_tENS5_IJlSC_lEEESK_SL_NS4_8TiledMMAINS4_8MMA_AtomIJNS4_4SM904GMMA31MMA_64x256x32_F32E4M3E4M3_SS_TNILNSP_7ScaleInE1ELSR_1EEEEEENS4_6LayoutISD_NS5_IJSC_NSA_ILi0EEESV_EEEEENS5_IJNS4_10UnderscoreESY_SY_EEEEENS4_13SM90_TMA_LOADENS4_14ComposedLayoutINS4_7SwizzleILi1ELi4ELi3EEENS4_18smem_ptr_flag_bitsILi8EEENSU_INS5_IJNSA_ILi8EEESI_EEENS5_IJSI_SC_EEEEEEEvNS4_8identityENS4_23SM90_TMA_LOAD_MULTICASTES1B_vS1C_EENS_8epilogue10collective6detail29Sm90TmaWarpSpecializedAdapterINS1G_15DefaultEpilogueISK_SL_SL_NS1F_6thread17LinearCombinationISK_Li1EffLNS1K_9ScaleType4KindE0ELNS_15FloatRoundStyleE2ESK_EENS1_15EpilogueDefaultEEEEEvvEEEEvNT_6ParamsE)
        /*0eb4*/ 	.short	0x0210
        /*0eb6*/ 	.short	0x0470


	//----- nvinfo : EIATTR_SW_WAR
	.align		4
.L_38:
        /*0eb8*/ 	.byte	0x04, 0x36
        /*0eba*/ 	.short	(.L_40 - .L_39)
.L_39:
        /*0ebc*/ 	.word	0x00000008
.L_40:


//--------------------- .nv.callgraph             --------------------------
	.section	.nv.callgraph,"",@"SHT_CUDA_CALLGRAPH"
	.align	4
	.sectionentsize	8
	.align		4
        /*0000*/ 	.word	0x00000000
	.align		4
        /*0004*/ 	.word	0xffffffff
	.align		4
        /*0008*/ 	.word	0x00000000
	.align		4
        /*000c*/ 	.word	0xfffffffe
	.align		4
        /*0010*/ 	.word	0x00000000
	.align		4
        /*0014*/ 	.word	0xfffffffd
	.align		4
        /*0018*/ 	.word	0x00000000
	.align		4
        /*001c*/ 	.word	0xfffffffc


//--------------------- .nv.constant4             --------------------------
	.section	.nv.constant4,"a",@progbits
	.align	8
	.align		8
.nv.constant4:
        /*0000*/ 	.dword	_ZN39_INTERNAL_491332cf_4_k_cu_a1937083_51944cuda3std3__45__cpo5beginE
	.align		8
        /*0008*/ 	.dword	_ZN39_INTERNAL_491332cf_4_k_cu_a1937083_51944cuda3std3__45__cpo3endE
	.align		8
        /*0010*/ 	.dword	_ZN39_INTERNAL_491332cf_4_k_cu_a1937083_51944cuda3std3__45__cpo6cbeginE
	.align		8
        /*0018*/ 	.dword	_ZN39_INTERNAL_491332cf_4_k_cu_a1937083_51944cuda3std3__45__cpo4cendE
	.align		8
        /*0020*/ 	.dword	_ZN39_INTERNAL_491332cf_4_k_cu_a1937083_51944cuda3std3__441_GLOBAL__N__491332cf_4_k_cu_a1937083_51946ignoreE
	.align		8
        /*0028*/ 	.dword	_ZN39_INTERNAL_491332cf_4_k_cu_a1937083_51944cuda3std3__419piecewise_constructE
	.align		8
        /*0030*/ 	.dword	_ZN39_INTERNAL_491332cf_4_k_cu_a1937083_51944cuda3std3__48in_placeE
	.align		8
        /*0038*/ 	.dword	_ZN39_INTERNAL_491332cf_4_k_cu_a1937083_51944cuda3std6ranges3__45__cpo4swapE
	.align		8
        /*0040*/ 	.dword	_ZN39_INTERNAL_491332cf_4_k_cu_a1937083_51944cuda3std6ranges3__45__cpo9iter_moveE
	.align		8
        /*0048*/ 	.dword	_ZN39_INTERNAL_491332cf_4_k_cu_a1937083_51944cute7productE
	.align		8
        /*0050*/ 	.dword	_ZN39_INTERNAL_491332cf_4_k_cu_a1937083_51944cute1_E


//--------------------- .text._ZN7cutlass13device_kernelINS_4gemm6kernel13GemmUniversalIN4cute5tupleIJiiiiEEENS1_10collective13CollectiveMmaINS1_37MainloopSm90TmaGmmaWarpSpecializedFP8ILi3ENS5_IJNS4_1CILi2EEENSA_ILi1EEESC_EEENS1_35KernelTmaWarpSpecializedCooperativeEEENS5_IJNSA_ILi128EEENSA_ILi256EEENSA_ILi32EEEEEENS_12float_e4m3_tENS5_IJlSC_lEEESK_SL_NS4_8TiledMMAINS4_8MMA_AtomIJNS4_4SM904GMMA31MMA_64x256x32_F32E4M3E4M3_SS_TNILNSP_7ScaleInE1ELSR_1EEEEEENS4_6LayoutISD_NS5_IJSC_NSA_ILi0EEESV_EEEEENS5_IJNS4_10UnderscoreESY_SY_EEEEENS4_13SM90_TMA_LOADENS4_14ComposedLayoutINS4_7SwizzleILi1ELi4ELi3EEENS4_18smem_ptr_flag_bitsILi8EEENSU_INS5_IJNSA_ILi8EEESI_EEENS5_IJSI_SC_EEEEEEEvNS4_8identityENS4_23SM90_TMA_LOAD_MULTICASTES1B_vS1C_EENS_8epilogue10collective6detail29Sm90TmaWarpSpecializedAdapterINS1G_15DefaultEpilogueISK_SL_SL_NS1F_6thread17LinearCombinationISK_Li1EffLNS1K_9ScaleType4KindE0ELNS_15FloatRoundStyleE2ESK_EENS1_15EpilogueDefaultEEEEEvvEEEEvNT_6ParamsE --------------------------
	.section	.text._ZN7cutlass13device_kernelINS_4gemm6kernel13GemmUniversalIN4cute5tupleIJiiiiEEENS1_10collective13CollectiveMmaINS1_37MainloopSm90TmaGmmaWarpSpecializedFP8ILi3ENS5_IJNS4_1CILi2EEENSA_ILi1EEESC_EEENS1_35KernelTmaWarpSpecializedCooperativeEEENS5_IJNSA_ILi128EEENSA_ILi256EEENSA_ILi32EEEEEENS_12float_e4m3_tENS5_IJlSC_lEEESK_SL_NS4_8TiledMMAINS4_8MMA_AtomIJNS4_4SM904GMMA31MMA_64x256x32_F32E4M3E4M3_SS_TNILNSP_7ScaleInE1ELSR_1EEEEEENS4_6LayoutISD_NS5_IJSC_NSA_ILi0EEESV_EEEEENS5_IJNS4_10UnderscoreESY_SY_EEEEENS4_13SM90_TMA_LOADENS4_14ComposedLayoutINS4_7SwizzleILi1ELi4ELi3EEENS4_18smem_ptr_flag_bitsILi8EEENSU_INS5_IJNSA_ILi8EEESI_EEENS5_IJSI_SC_EEEEEEEvNS4_8identityENS4_23SM90_TMA_LOAD_MULTICASTES1B_vS1C_EENS_8epilogue10collective6detail29Sm90TmaWarpSpecializedAdapterINS1G_15DefaultEpilogueISK_SL_SL_NS1F_6thread17LinearCombinationISK_Li1EffLNS1K_9ScaleType4KindE0ELNS_15FloatRoundStyleE2ESK_EENS1_15EpilogueDefaultEEEEEvvEEEEvNT_6ParamsE,"ax",@progbits
	.align	128
.text._ZN7cutlass13device_kernelINS_4gemm6kernel13GemmUniversalIN4cute5tupleIJiiiiEEENS1_10collective13CollectiveMmaINS1_37MainloopSm90TmaGmmaWarpSpecializedFP8ILi3ENS5_IJNS4_1CILi2EEENSA_ILi1EEESC_EEENS1_35KernelTmaWarpSpecializedCooperativeEEENS5_IJNSA_ILi128EEENSA_ILi256EEENSA_ILi32EEEEEENS_12float_e4m3_tENS5_IJlSC_lEEESK_SL_NS4_8TiledMMAINS4_8MMA_AtomIJNS4_4SM904GMMA31MMA_64x256x32_F32E4M3E4M3_SS_TNILNSP_7ScaleInE1ELSR_1EEEEEENS4_6LayoutISD_NS5_IJSC_NSA_ILi0EEESV_EEEEENS5_IJNS4_10UnderscoreESY_SY_EEEEENS4_13SM90_TMA_LOADENS4_14ComposedLayoutINS4_7SwizzleILi1ELi4ELi3EEENS4_18smem_ptr_flag_bitsILi8EEENSU_INS5_IJNSA_ILi8EEESI_EEENS5_IJSI_SC_EEEEEEEvNS4_8identityENS4_23SM90_TMA_LOAD_MULTICASTES1B_vS1C_EENS_8epilogue10collective6detail29Sm90TmaWarpSpecializedAdapterINS1G_15DefaultEpilogueISK_SL_SL_NS1F_6thread17LinearCombinationISK_Li1EffLNS1K_9ScaleType4KindE0ELNS_15FloatRoundStyleE2ESK_EENS1_15EpilogueDefaultEEEEEvvEEEEvNT_6ParamsE:
        .type           _ZN7cutlass13device_kernelINS_4gemm6kernel13GemmUniversalIN4cute5tupleIJiiiiEEENS1_10collective13CollectiveMmaINS1_37MainloopSm90TmaGmmaWarpSpecializedFP8ILi3ENS5_IJNS4_1CILi2EEENSA_ILi1EEESC_EEENS1_35KernelTmaWarpSpecializedCooperativeEEENS5_IJNSA_ILi128EEENSA_ILi256EEENSA_ILi32EEEEEENS_12float_e4m3_tENS5_IJlSC_lEEESK_SL_NS4_8TiledMMAINS4_8MMA_AtomIJNS4_4SM904GMMA31MMA_64x256x32_F32E4M3E4M3_SS_TNILNSP_7ScaleInE1ELSR_1EEEEEENS4_6LayoutISD_NS5_IJSC_NSA_ILi0EEESV_EEEEENS5_IJNS4_10UnderscoreESY_SY_EEEEENS4_13SM90_TMA_LOADENS4_14ComposedLayoutINS4_7SwizzleILi1ELi4ELi3EEENS4_18smem_ptr_flag_bitsILi8EEENSU_INS5_IJNSA_ILi8EEESI_EEENS5_IJSI_SC_EEEEEEEvNS4_8identityENS4_23SM90_TMA_LOAD_MULTICASTES1B_vS1C_EENS_8epilogue10collective6detail29Sm90TmaWarpSpecializedAdapterINS1G_15DefaultEpilogueISK_SL_SL_NS1F_6thread17LinearCombinationISK_Li1EffLNS1K_9ScaleType4KindE0ELNS_15FloatRoundStyleE2ESK_EENS1_15EpilogueDefaultEEEEEvvEEEEvNT_6ParamsE,@function
        .size           _ZN7cutlass13device_kernelINS_4gemm6kernel13GemmUniversalIN4cute5tupleIJiiiiEEENS1_10collective13CollectiveMmaINS1_37MainloopSm90TmaGmmaWarpSpecializedFP8ILi3ENS5_IJNS4_1CILi2EEENSA_ILi1EEESC_EEENS1_35KernelTmaWarpSpecializedCooperativeEEENS5_IJNSA_ILi128EEENSA_ILi256EEENSA_ILi32EEEEEENS_12float_e4m3_tENS5_IJlSC_lEEESK_SL_NS4_8TiledMMAINS4_8MMA_AtomIJNS4_4SM904GMMA31MMA_64x256x32_F32E4M3E4M3_SS_TNILNSP_7ScaleInE1ELSR_1EEEEEENS4_6LayoutISD_NS5_IJSC_NSA_ILi0EEESV_EEEEENS5_IJNS4_10UnderscoreESY_SY_EEEEENS4_13SM90_TMA_LOADENS4_14ComposedLayoutINS4_7SwizzleILi1ELi4ELi3EEENS4_18smem_ptr_flag_bitsILi8EEENSU_INS5_IJNSA_ILi8EEESI_EEENS5_IJSI_SC_EEEEEEEvNS4_8identityENS4_23SM90_TMA_LOAD_MULTICASTES1B_vS1C_EENS_8epilogue10collective6detail29Sm90TmaWarpSpecializedAdapterINS1G_15DefaultEpilogueISK_SL_SL_NS1F_6thread17LinearCombinationISK_Li1EffLNS1K_9ScaleType4KindE0ELNS_15FloatRoundStyleE2ESK_EENS1_15EpilogueDefaultEEEEEvvEEEEvNT_6ParamsE,(.L_x_332 - _ZN7cutlass13device_kernelINS_4gemm6kernel13GemmUniversalIN4cute5tupleIJiiiiEEENS1_10collective13CollectiveMmaINS1_37MainloopSm90TmaGmmaWarpSpecializedFP8ILi3ENS5_IJNS4_1CILi2EEENSA_ILi1EEESC_EEENS1_35KernelTmaWarpSpecializedCooperativeEEENS5_IJNSA_ILi128EEENSA_ILi256EEENSA_ILi32EEEEEENS_12float_e4m3_tENS5_IJlSC_lEEESK_SL_NS4_8TiledMMAINS4_8MMA_AtomIJNS4_4SM904GMMA31MMA_64x256x32_F32E4M3E4M3_SS_TNILNSP_7ScaleInE1ELSR_1EEEEEENS4_6LayoutISD_NS5_IJSC_NSA_ILi0EEESV_EEEEENS5_IJNS4_10UnderscoreESY_SY_EEEEENS4_13SM90_TMA_LOADENS4_14ComposedLayoutINS4_7SwizzleILi1ELi4ELi3EEENS4_18smem_ptr_flag_bitsILi8EEENSU_INS5_IJNSA_ILi8EEESI_EEENS5_IJSI_SC_EEEEEEEvNS4_8identityENS4_23SM90_TMA_LOAD_MULTICASTES1B_vS1C_EENS_8epilogue10collective6detail29Sm90TmaWarpSpecializedAdapterINS1G_15DefaultEpilogueISK_SL_SL_NS1F_6thread17LinearCombinationISK_Li1EffLNS1K_9ScaleType4KindE0ELNS_15FloatRoundStyleE2ESK_EENS1_15EpilogueDefaultEEEEEvvEEEEvNT_6ParamsE)
        .other          _ZN7cutlass13device_kernelINS_4gemm6kernel13GemmUniversalIN4cute5tupleIJiiiiEEENS1_10collective13CollectiveMmaINS1_37MainloopSm90TmaGmmaWarpSpecializedFP8ILi3ENS5_IJNS4_1CILi2EEENSA_ILi1EEESC_EEENS1_35KernelTmaWarpSpecializedCooperativeEEENS5_IJNSA_ILi128EEENSA_ILi256EEENSA_ILi32EEEEEENS_12float_e4m3_tENS5_IJlSC_lEEESK_SL_NS4_8TiledMMAINS4_8MMA_AtomIJNS4_4SM904GMMA31MMA_64x256x32_F32E4M3E4M3_SS_TNILNSP_7ScaleInE1ELSR_1EEEEEENS4_6LayoutISD_NS5_IJSC_NSA_ILi0EEESV_EEEEENS5_IJNS4_10UnderscoreESY_SY_EEEEENS4_13SM90_TMA_LOADENS4_14ComposedLayoutINS4_7SwizzleILi1ELi4ELi3EEENS4_18smem_ptr_flag_bitsILi8EEENSU_INS5_IJNSA_ILi8EEESI_EEENS5_IJSI_SC_EEEEEEEvNS4_8identityENS4_23SM90_TMA_LOAD_MULTICASTES1B_vS1C_EENS_8epilogue10collective6detail29Sm90TmaWarpSpecializedAdapterINS1G_15DefaultEpilogueISK_SL_SL_NS1F_6thread17LinearCombinationISK_Li1EffLNS1K_9ScaleType4KindE0ELNS_15FloatRoundStyleE2ESK_EENS1_15EpilogueDefaultEEEEEvvEEEEvNT_6ParamsE,@"STO_CUDA_ENTRY STV_DEFAULT"
_ZN7cutlass13device_kernelINS_4gemm6kernel13GemmUniversalIN4cute5tupleIJiiiiEEENS1_10collective13CollectiveMmaINS1_37MainloopSm90TmaGmmaWarpSpecializedFP8ILi3ENS5_IJNS4_1CILi2EEENSA_ILi1EEESC_EEENS1_35KernelTmaWarpSpecializedCooperativeEEENS5_IJNSA_ILi128EEENSA_ILi256EEENSA_ILi32EEEEEENS_12float_e4m3_tENS5_IJlSC_lEEESK_SL_NS4_8TiledMMAINS4_8MMA_AtomIJNS4_4SM904GMMA31MMA_64x256x32_F32E4M3E4M3_SS_TNILNSP_7ScaleInE1ELSR_1EEEEEENS4_6LayoutISD_NS5_IJSC_NSA_ILi0EEESV_EEEEENS5_IJNS4_10UnderscoreESY_SY_EEEEENS4_13SM90_TMA_LOADENS4_14ComposedLayoutINS4_7SwizzleILi1ELi4ELi3EEENS4_18smem_ptr_flag_bitsILi8EEENSU_INS5_IJNSA_ILi8EEESI_EEENS5_IJSI_SC_EEEEEEEvNS4_8identityENS4_23SM90_TMA_LOAD_MULTICASTES1B_vS1C_EENS_8epilogue10collective6detail29Sm90TmaWarpSpecializedAdapterINS1G_15DefaultEpilogueISK_SL_SL_NS1F_6thread17LinearCombinationISK_Li1EffLNS1K_9ScaleType4KindE0ELNS_15FloatRoundStyleE2ESK_EENS1_15EpilogueDefaultEEEEEvvEEEEvNT_6ParamsE:
[----:B------:R-:W0:Y:S02]  /*0000*/  LDC R1, c[0x0][0x28] ;  /* 0x00000a00ff017b82 */ /* 0x000e240000000800 */
[----:B0-----:R-:W-:Y:S01]  /*0010*/  VIADD R1, R1, 0xfffffef8 ;  /* 0xfffffef801017836 */ /* 0x001fe20000000000 */
[----:B------:R-:W0:Y:S01]  /*0020*/  S2R R4, SR_TID.X ;  /* 0x0000000000047919 */ /* 0x000e220000002100 */
[----:B------:R-:W-:Y:S01]  /*0030*/  ELECT P0, URZ, PT ;  /* 0x00000000003f782f */ /* 0x000fe20003800000 */
[----:B------:R-:W-:Y:S01]  /*0040*/  BSSY B0, `(.L_x_0) ;  /* 0x0000015000007945 */ /* 0x000fe20003800000 */
[--C-:B0-----:R-:W-:Y:S02]  /*0050*/  SHF.R.U32.HI R0, RZ, 0x5, R4.reuse ;  /* 0x00000005ff007819 */ /* 0x101fe40000011604 */
[----:B------:R-:W-:-:S03]  /*0060*/  SHF.R.U32.HI R2, RZ, 0x7, R4 ;  /* 0x00000007ff027819 */ /* 0x000fc60000011604 */
[----:B------:R-:W0:Y:S04]  /*0070*/  SHFL.IDX PT, R3, R0, RZ, 0x1f ;  /* 0x00001fff00037589 */ /* 0x000e2800000e0000 */
[----:B------:R-:W1:Y:S01]  /*0080*/  SHFL.IDX PT, R2, R2, RZ, 0x1f ;  /* 0x00001fff02027589 */ /* 0x000e6200000e0000 */
[----:B0-----:R-:W-:Y:S02]  /*0090*/  R2UR UR4, R3 ;  /* 0x00000000030472ca */ /* 0x001fe400000e0000 */
[----:B-1----:R-:W-:-:S11]  /*00a0*/  R2UR UR6, R2 ;  /* 0x00000000020672ca */ /* 0x002fd600000e0000 */
[----:B------:R-:W-:Y:S02]  /*00b0*/  USHF.R.S32.HI UR5, URZ, 0x1f, UR4 ;  /* 0x0000001f3f057899 */ /* 0x000fe40008011404 */
[----:B------:R-:W-:Y:S02]  /*00c0*/  ISETP.NE.OR P0, PT, RZ, UR4, !P0 ;  /* 0x00000004ff007c0c */ /* 0x000fe4000c705670 */
[----:B------:R-:W-:-:S04]  /*00d0*/  ULEA.HI UR5, UR5, UR4, URZ, 0x2 ;  /* 0x0000000405057291 */ /* 0x000fc8000f8f103f */
[----:B------:R-:W-:-:S04]  /*00e0*/  ULOP3.LUT UR5, UR5, 0xfffffffc, URZ, 0xc0, !UPT ;  /* 0xfffffffc05057892 */ /* 0x000fc8000f8ec03f */
[----:B------:R-:W-:-:S03]  /*00f0*/  UIADD3 UR8, UR4, -UR5, URZ ;  /* 0x8000000504087290 */ /* 0x000fc6000fffe03f */
[----:B------:R-:W-:Y:S09]  /*0100*/  @P0 BRA `(.L_x_1) ;  /* 0x0000000000200947 */ /* 0x000ff20003800000 */
[----:B------:R-:W-:Y:S02]  /*0110*/  ULDC.64 UR4, c[0x0][0x198] ;  /* 0x0000660000047ab9 */ /* 0x000fe40000000a00 */
[----:B------:R-:W-:Y:S02]  /*0120*/  UIADD3 UR10, UP0, UR4, 0xf0, URZ ;  /* 0x000000f0040a7890 */ /* 0x000fe4000ff1e03f */
[----:B------:R-:W-:Y:S02]  /*0130*/  UIADD3 UR4, UP1, UR4, 0x1f0, URZ ;  /* 0x000001f004047890 */ /* 0x000fe4000ff3e03f */
[----:B------:R-:W-:Y:S02]  /*0140*/  UIADD3.X UR11, URZ, UR5, URZ, UP0, !UPT ;  /* 0x000000053f0b7290 */ /* 0x000fe400087fe43f */
[----:B------:R-:W-:-:S07]  /*0150*/  UIADD3.X UR5, URZ, UR5, URZ, UP1, !UPT ;  /* 0x000000053f057290 */ /* 0x000fce0008ffe43f */
[----:B------:R0:W-:Y:S02]  /*0160*/  UTMACCTL.PF [UR10] ;  /* 0x000000000a0079b9 */ /* 0x0001e40008040000 */
[----:B------:R0:W-:Y:S02]  /*0170*/  UTMACCTL.PF [UR4] ;  /* 0x00000000040079b9 */ /* 0x0001e40008040000 */
[----:B0-----:R-:W-:Y:S01]  /*0180*/  NOP ;  /* 0x0000000000007918 */ /* 0x001fe20000000000 */
.L_x_1:
[----:B------:R-:W-:Y:S05]  /*0190*/  BSYNC B0 ;  /* 0x0000000000007941 */ /* 0x000fea0003800000 */
.L_x_0:
[----:B------:R-:W0:Y:S01]  /*01a0*/  SHFL.IDX PT, R3, R0, RZ, 0x1f ;  /* 0x00001fff00037589 */ /* 0x000e2200000e0000 */
[----:B------:R-:W-:Y:S01]  /*01b0*/  UISETP.NE.AND UP0, UPT, UR8, 0x3, UPT ;  /* 0x000000030800788c */ /* 0x000fe2000bf05270 */
[----:B------:R-:W-:Y:S01]  /*01c0*/  ISETP.NE.AND P1, PT, RZ, UR6, PT ;  /* 0x00000006ff007c0c */ /* 0x000fe2000bf25270 */
[----:B------:R-:W-:Y:S02]  /*01d0*/  UIADD3 UR10, UR6, -0x1, URZ ;  /* 0xffffffff060a7890 */ /* 0x000fe4000fffe03f */
[----:B------:R-:W-:Y:S02]  /*01e0*/  UISETP.EQ.OR UP0, UPT, UR8, URZ, !UP0 ;  /* 0x0000003f0800728c */ /* 0x000fe4000c702670 */
[----:B------:R-:W-:Y:S02]  /*01f0*/  UISETP.GE.U32.AND UP1, UPT, UR10, 0x2, UPT ;  /* 0x000000020a00788c */ /* 0x000fe4000bf26070 */
[----:B------:R-:W-:-:S04]  /*0200*/  UISETP.EQ.AND UP0, UPT, UR6, URZ, UP0 ;  /* 0x0000003f0600728c */ /* 0x000fc80008702270 */
[----:B------:R-:W-:-:S04]  /*0210*/  USEL UR13, URZ, 0x1, !UP0 ;  /* 0x000000013f0d7887 */ /* 0x000fc8000c000000 */
[----:B------:R-:W-:Y:S01]  /*0220*/  USEL UR13, UR13, 0x2, UP1 ;  /* 0x000000020d0d7887 */ /* 0x000fe20008800000 */
[----:B0-----:R-:W-:-:S13]  /*0230*/  ISETP.NE.AND P0, PT, R3, RZ, PT ;  /* 0x000000ff0300720c */ /* 0x001fda0003f05270 */
[----:B------:R-:W-:Y:S05]  /*0240*/  @P0 BRA `(.L_x_2) ;  /* 0x0000000000500947 */ /* 0x000fea0003800000 */
[----:B------:R-:W0:Y:S01]  /*0250*/  S2UR UR9, SR_CgaCtaId ;  /* 0x00000000000979c3 */ /* 0x000e220000008800 */
[----:B------:R-:W-:Y:S01]  /*0260*/  UMOV UR4, 0x400 ;  /* 0x0000040000047882 */ /* 0x000fe20000000000 */
[----:B------:R-:W-:Y:S01]  /*0270*/  UMOV UR5, 0x1 ;  /* 0x0000000100057882 */ /* 0x000fe20000000000 */
[----:B------:R-:W-:Y:S01]  /*0280*/  UMOV UR6, 0x4 ;  /* 0x0000000400067882 */ /* 0x000fe20000000000 */
[----:B------:R-:W-:Y:S01]  /*0290*/  ELECT P0, URZ, PT ;  /* 0x00000000003f782f */ /* 0x000fe20003800000 */
[----:B------:R-:W-:-:S04]  /*02a0*/  UIADD3 UR6, -UR6, 0x100000, URZ ;  /* 0x0010000006067890 */ /* 0x000fc8000fffe13f */
[----:B------:R-:W-:Y:S02]  /*02b0*/  USHF.L.U32 UR7, UR6, 0xb, URZ ;  /* 0x0000000b06077899 */ /* 0x000fe4000800063f */
[----:B------:R-:W-:Y:S02]  /*02c0*/  USHF.L.U32 UR6, UR6, 0x1, URZ ;  /* 0x0000000106067899 */ /* 0x000fe4000800063f */
[----:B0-----:R-:W-:Y:S02]  /*02d0*/  ULEA UR9, UR9, UR4, 0x18 ;  /* 0x0000000409097291 */ /* 0x001fe4000f8ec03f */
[----:B------:R-:W-:-:S04]  /*02e0*/  UIADD3 UR4, -UR5, 0x100000, URZ ;  /* 0x0010000005047890 */ /* 0x000fc8000fffe13f */
[----:B------:R-:W-:Y:S02]  /*02f0*/  USHF.L.U32 UR5, UR4, 0xb, URZ ;  /* 0x0000000b04057899 */ /* 0x000fe4000800063f */
[----:B------:R-:W-:Y:S01]  /*0300*/  USHF.L.U32 UR4, UR4, 0x1, URZ ;  /* 0x0000000104047899 */ /* 0x000fe2000800063f */
[----:B------:R-:W0:Y:S11]  /*0310*/  FENCE.VIEW.ASYNC.S ;  /* 0x00000000000073c6 */ /* 0x000e360000000000 */
[----:B0-----:R0:W1:Y:S01]  /*0320*/  SYNCS.EXCH.64 URZ, [UR9], UR4 ;  /* 0x00000004093f75b2 */ /* 0x0010620008000100 */
[----:B------:R0:W2:Y:S01]  /*0330*/  SYNCS.EXCH.64 URZ, [UR9+0x18], UR6 ;  /* 0x00001806093f75b2 */ /* 0x0000a20008000100 */
[----:B------:R0:W3:Y:S01]  /*0340*/  SYNCS.EXCH.64 URZ, [UR9+0x8], UR4 ;  /* 0x00000804093f75b2 */ /* 0x0000e20008000100 */
[----:B------:R0:W4:Y:S01]  /*0350*/  SYNCS.EXCH.64 URZ, [UR9+0x20], UR6 ;  /* 0x00002006093f75b2 */ /* 0x0001220008000100 */
[----:B------:R0:W0:Y:S01]  /*0360*/  SYNCS.EXCH.64 URZ, [UR9+0x10], UR4 ;  /* 0x00001004093f75b2 */ /* 0x0000220008000100 */
[----:B------:R0:W0:Y:S01]  /*0370*/  SYNCS.EXCH.64 URZ, [UR9+0x28], UR6 ;  /* 0x00002806093f75b2 */ /* 0x0000220008000100 */
[----:B------:R-:W-:Y:S01]  /*0380*/  NOP ;  /* 0x0000000000007918 */ /* 0x000fe20000000000 */
.L_x_2:
[----:B------:R-:W-:Y:S01]  /*0390*/  SHF.R.S32.HI R2, RZ, 0x1f, R4 ;  /* 0x0000001fff027819 */ /* 0x000fe20000011404 */
[----:B------:R-:W5:Y:S01]  /*03a0*/  SHFL.IDX PT, R0, R0, RZ, 0x1f ;  /* 0x00001fff00007589 */ /* 0x000f6200000e0000 */
[----:B0-----:R-:W0:Y:S01]  /*03b0*/  S2UR UR9, SR_CTAID.X ;  /* 0x00000000000979c3 */ /* 0x001e220000002500 */
[----:B------:R-:W-:Y:S02]  /*03c0*/  ELECT P0, URZ, PT ;  /* 0x00000000003f782f */ /* 0x000fe40003800000 */
[----:B------:R-:W-:Y:S01]  /*03d0*/  LEA.HI R2, R2, R4, RZ, 0x7 ;  /* 0x0000000402027211 */ /* 0x000fe200078f38ff */
[----:B------:R-:W-:Y:S01]  /*03e0*/  ULDC UR4, c[0x0][0x150] ;  /* 0x0000540000047ab9 */ /* 0x000fe20000000800 */
[----:B------:R-:W-:Y:S01]  /*03f0*/  SHF.R.S32.HI R6, RZ, 0x1f, R3 ;  /* 0x0000001fff067819 */ /* 0x000fe20000011403 */
[----:B------:R-:W-:Y:S01]  /*0400*/  NOP ;  /* 0x0000000000007918 */ /* 0x000fe20000000000 */
[----:B------:R-:W-:Y:S01]  /*0410*/  LOP3.LUT R2, R2, 0xffffff80, RZ, 0xc0, !PT ;  /* 0xffffff8002027812 */ /* 0x000fe200078ec0ff */
[----:B------:R-:W-:Y:S01]  /*0420*/  NOP ;  /* 0x0000000000007918 */ /* 0x000fe20000000000 */
[----:B------:R-:W-:Y:S01]  /*0430*/  LEA.HI R6, R6, R3, RZ, 0x2 ;  /* 0x0000000306067211 */ /* 0x000fe200078f10ff */
[----:B------:R-:W1:Y:S02]  /*0440*/  LDC R8, c[0x0][0x144] ;  /* 0x00005100ff087b82 */ /* 0x000e640000000800 */
[----:B------:R-:W-:Y:S01]  /*0450*/  IMAD.IADD R4, R4, 0x1, -R2 ;  /* 0x0000000104047824 */ /* 0x000fe200078e0a02 */
[----:B------:R-:W-:Y:S01]  /*0460*/  LOP3.LUT R6, R6, 0x3ffffffc, RZ, 0xc0, !PT ;  /* 0x3ffffffc06067812 */ /* 0x000fe200078ec0ff */
[----:B------:R-:W2:Y:S03]  /*0470*/  S2R R2, SR_CTAID.Y ;  /* 0x0000000000027919 */ /* 0x000ea60000002600 */
[----:B------:R-:W-:Y:S01]  /*0480*/  SHF.R.S32.HI R5, RZ, 0x1f, R4 ;  /* 0x0000001fff057819 */ /* 0x000fe20000011404 */
[----:B------:R-:W-:Y:S01]  /*0490*/  IMAD.IADD R6, R3, 0x1, -R6 ;  /* 0x0000000103067824 */ /* 0x000fe200078e0a06 */
[----:B------:R-:W3:Y:S02]  /*04a0*/  LDC R11, c[0x0][0x148] ;  /* 0x00005200ff0b7b82 */ /* 0x000ee40000000800 */
[----:B------:R-:W-:-:S02]  /*04b0*/  LEA.HI R5, R5, R4, RZ, 0x3 ;  /* 0x0000000405057211 */ /* 0x000fc400078f18ff */
[----:B-----5:R-:W-:Y:S02]  /*04c0*/  ISETP.NE.OR P0, PT, R0, RZ, !P0 ;  /* 0x000000ff0000720c */ /* 0x020fe40004705670 */
[--C-:B------:R-:W-:Y:S02]  /*04d0*/  SHF.R.S32.HI R0, RZ, 0x3, R5.reuse ;  /* 0x00000003ff007819 */ /* 0x100fe40000011405 */
[----:B------:R-:W-:Y:S02]  /*04e0*/  SHF.R.S32.HI R5, RZ, 0x1f, R5 ;  /* 0x0000001fff057819 */ /* 0x000fe40000011405 */
[----:B0-----:R-:W-:Y:S02]  /*04f0*/  I2FP.F32.U32 R7, UR9 ;  /* 0x0000000900077c45 */ /* 0x001fe40008201000 */
[----:B------:R-:W-:-:S03]  /*0500*/  LEA.HI R5, R5, R0, RZ, 0x2 ;  /* 0x0000000005057211 */ /* 0x000fc600078f10ff */
[----:B------:R-:W-:Y:S01]  /*0510*/  FMUL R7, R7, UR4 ;  /* 0x0000000407077c20 */ /* 0x000fe20008400000 */
[----:B------:R-:W-:Y:S01]  /*0520*/  LOP3.LUT R5, R5, 0xfffffffc, RZ, 0xc0, !PT ;  /* 0xfffffffc05057812 */ /* 0x000fe200078ec0ff */
[----:B------:R-:W-:Y:S01]  /*0530*/  VOTEU.ALL UP0, P0 ;  /* 0x00000000003f7886 */ /* 0x000fe20000000000 */
[----:B------:R-:W-:Y:S01]  /*0540*/  ULDC UR4, c[0x0][0x154] ;  /* 0x0000550000047ab9 */ /* 0x000fe20000000800 */
[----:B------:R-:W-:Y:S02]  /*0550*/  VOTEU.ALL UP1, P0 ;  /* 0x00000000003f7886 */ /* 0x000fe40000020000 */
[----:B------:R-:W0:Y:S01]  /*0560*/  F2I.U32.TRUNC.NTZ R7, R7 ;  /* 0x0000000700077305 */ /* 0x000e22000020f000 */
[----:B------:R-:W-:Y:S01]  /*0570*/  IMAD.IADD R5, R0, 0x1, -R5 ;  /* 0x0000000100057824 */ /* 0x000fe200078e0a05 */
[----:B------:R-:W5:Y:S01]  /*0580*/  @!UP0 S2UR UR7, SR_CgaCtaId ;  /* 0x00000000000789c3 */ /* 0x000f620000008800 */
[----:B------:R-:W-:Y:S02]  /*0590*/  @!UP0 UMOV UR6, 0x400 ;  /* 0x0000040000068882 */ /* 0x000fe40000000000 */
[----:B------:R-:W-:Y:S01]  /*05a0*/  IMAD R5, R6, 0x4, R5 ;  /* 0x0000000406057824 */ /* 0x000fe200078e0205 */
[----:B--2---:R-:W-:-:S04]  /*05b0*/  I2FP.F32.U32 R9, R2 ;  /* 0x0000000200097245 */ /* 0x004fc80000201000 */
[----:B------:R-:W-:Y:S01]  /*05c0*/  LEA.HI R0, R5, R5, RZ, 0x1 ;  /* 0x0000000505007211 */ /* 0x000fe200078f08ff */
[----:B------:R-:W-:Y:S01]  /*05d0*/  FMUL R9, R9, UR4 ;  /* 0x0000000409097c20 */ /* 0x000fe20008400000 */
[----:B------:R-:W-:Y:S02]  /*05e0*/  UMOV UR4, 0x20 ;  /* 0x0000002000047882 */ /* 0x000fe40000000000 */
[----:B------:R-:W-:Y:S01]  /*05f0*/  LOP3.LUT R6, R0, 0xfffffffe, RZ, 0xc0, !PT ;  /* 0xfffffffe00067812 */ /* 0x000fe200078ec0ff */
[----:B0-----:R-:W-:Y:S01]  /*0600*/  IMAD.MOV R13, RZ, RZ, -R7 ;  /* 0x000000ffff0d7224 */ /* 0x001fe200078e0a07 */
[----:B------:R-:W-:-:S04]  /*0610*/  @!UP0 UIADD3 UR4, -UR4, 0x100000, URZ ;  /* 0x0010000004048890 */ /* 0x000fc8000fffe13f */
[----:B------:R-:W-:Y:S02]  /*0620*/  @!UP0 USHF.L.U32 UR5, UR4, 0xb, URZ ;  /* 0x0000000b04058899 */ /* 0x000fe4000800063f */
[----:B------:R-:W-:Y:S01]  /*0630*/  @!UP0 USHF.L.U32 UR4, UR4, 0x1, URZ ;  /* 0x0000000104048899 */ /* 0x000fe2000800063f */
[----:B------:R-:W0:Y:S01]  /*0640*/  F2I.U32.TRUNC.NTZ R9, R9 ;  /* 0x0000000900097305 */ /* 0x000e22000020f000 */
[----:B-1----:R-:W-:Y:S02]  /*0650*/  IMAD R0, R8, R13, UR9 ;  /* 0x0000000908007e24 */ /* 0x002fe4000f8e020d */
[C---:B------:R-:W-:Y:S02]  /*0660*/  IMAD.IADD R7, R5.reuse, 0x1, -R6 ;  /* 0x0000000105077824 */ /* 0x040fe400078e0a06 */
[----:B------:R-:W-:-:S03]  /*0670*/  IMAD.SHL.U32 R6, R5, 0x4, RZ ;  /* 0x0000000405067824 */ /* 0x000fc600078e00ff */
[----:B------:R-:W-:Y:S01]  /*0680*/  ISETP.NE.AND P2, PT, R7, R0, PT ;  /* 0x000000000700720c */ /* 0x000fe20003f45270 */
[----:B-----5:R-:W-:Y:S01]  /*0690*/  @!UP0 ULEA UR6, UR7, UR6, 0x18 ;  /* 0x0000000607068291 */ /* 0x020fe2000f8ec03f */
[----:B------:R-:W-:Y:S01]  /*06a0*/  LOP3.LUT R10, R5, 0xc, R6, 0x78, !PT ;  /* 0x0000000c050a7812 */ /* 0x000fe200078e7806 */
[----:B------:R-:W1:Y:S01]  /*06b0*/  LDC R7, c[0x0][0x140] ;  /* 0x00005000ff077b82 */ /* 0x000e620000000800 */
[----:B------:R-:W-:Y:S01]  /*06c0*/  VOTEU.ALL UP0, P0 ;  /* 0x00000000003f7886 */ /* 0x000fe20000000000 */
[----:B------:R-:W-:Y:S01]  /*06d0*/  LOP3.LUT P0, RZ, R4, 0x7, RZ, 0xc0, !PT ;  /* 0x0000000704ff7812 */ /* 0x000fe2000780c0ff */
[----:B0-----:R-:W-:Y:S01]  /*06e0*/  IMAD.MOV R12, RZ, RZ, -R9 ;  /* 0x000000ffff0c7224 */ /* 0x001fe200078e0a09 */
[----:B------:R0:W-:Y:S01]  /*06f0*/  STL [R1+0x7c], R10 ;  /* 0x00007c0a01007387 */ /* 0x0001e20000100800 */
[----:B------:R-:W-:Y:S01]  /*0700*/  IMAD.MOV.U32 R4, RZ, RZ, 0x1 ;  /* 0x00000001ff047424 */ /* 0x000fe200078e00ff */
[----:B------:R-:W-:Y:S01]  /*0710*/  ISETP.LT.U32.AND P0, PT, R10, 0x2, !P0 ;  /* 0x000000020a00780c */ /* 0x000fe20004701070 */
[----:B---3--:R-:W-:-:S03]  /*0720*/  IMAD R6, R11, R12, R2 ;  /* 0x0000000c0b067224 */ /* 0x008fc600078e0202 */
[----:B------:R-:W-:Y:S01]  /*0730*/  @P2 LEA.HI R5, R10, R10, RZ, 0x1 ;  /* 0x0000000a0a052211 */ /* 0x000fe200078f08ff */
[----:B------:R-:W2:Y:S02]  /*0740*/  FENCE.VIEW.ASYNC.S ;  /* 0x00000000000073c6 */ /* 0x000ea40000000000 */
[----:B--2---:R0:W2:Y:S01]  /*0750*/  @!UP0 SYNCS.EXCH.64 URZ, [UR6+0x40], UR4 ;  /* 0x00004004063f85b2 */ /* 0x0040a20008000100 */
[----:B------:R-:W-:-:S04]  /*0760*/  @P2 SHF.R.S32.HI R5, RZ, 0x1, R5 ;  /* 0x00000001ff052819 */ /* 0x000fc80000011405 */
[----:B------:R-:W-:Y:S02]  /*0770*/  @P2 ISETP.NE.AND P3, PT, R5, R6, PT ;  /* 0x000000060500220c */ /* 0x000fe40003f65270 */
[----:B------:R-:W-:Y:S02]  /*0780*/  SEL R5, RZ, 0x1, !P0 ;  /* 0x00000001ff057807 */ /* 0x000fe40004000000 */
[----:B------:R-:W-:Y:S02]  /*0790*/  @P2 SEL R4, RZ, 0x1, P3 ;  /* 0x00000001ff042807 */ /* 0x000fe40001800000 */
[----:B-1----:R-:W-:Y:S02]  /*07a0*/  ISETP.EQ.U32.AND P4, PT, R7, 0x1, PT ;  /* 0x000000010700780c */ /* 0x002fe40003f82070 */
[----:B------:R-:W-:Y:S01]  /*07b0*/  LOP3.LUT R4, R4, R5, RZ, 0xc0, !PT ;  /* 0x0000000504047212 */ /* 0x000fe200078ec0ff */
[----:B------:R0:W1:Y:S01]  /*07c0*/  @!UP1 SYNCS.EXCH.64 URZ, [UR6+0x48], UR4 ;  /* 0x00004804063f95b2 */ /* 0x0000620008000100 */
[----:B------:R-:W-:-:S03]  /*07d0*/  NOP ;  /* 0x0000000000007918 */ /* 0x000fc60000000000 */
[----:B------:R0:W-:Y:S06]  /*07e0*/  STL [R1+0x78], R4 ;  /* 0x0000780401007387 */ /* 0x0001ec0000100800 */
[----:B--2---:R-:W-:Y:S05]  /*07f0*/  @!P4 BRA `(.L_x_3) ;  /* 0x000000000008c947 */ /* 0x004fea0003800000 */
[----:B-1--4-:R-:W-:Y:S01]  /*0800*/  UCGABAR_ARV ;  /* 0x00000000000079c7 */ /* 0x012fe20008000000 */
[----:B------:R-:W-:Y:S05]  /*0810*/  BRA `(.L_x_4) ;  /* 0x0000000000047947 */ /* 0x000fea0003800000 */
.L_x_3:
[----:B-1--4-:R-:W-:Y:S01]  /*0820*/  NOP ;  /* 0x0000000000007918 */ /* 0x012fe20000000000 */
.L_x_4:
[----:B------:R-:W1:Y:S01]  /*0830*/  LDC R3, c[0x0][0x65c] ;  /* 0x00019700ff037b82 */ /* 0x000e620000000800 */
[----:B0-----:R-:W-:Y:S02]  /*0840*/  IMAD.U32 R4, RZ, RZ, UR9 ;  /* 0x00000009ff047e24 */ /* 0x001fe4000f8e00ff */
[----:B------:R-:W-:Y:S01]  /*0850*/  IMAD.MOV.U32 R5, RZ, RZ, RZ ;  /* 0x000000ffff057224 */ /* 0x000fe200078e00ff */
[----:B-1----:R-:W-:-:S13]  /*0860*/  ISETP.NE.AND P2, PT, R3, 0x1, PT ;  /* 0x000000010300780c */ /* 0x002fda0003f45270 */
[----:B------:R-:W0:Y:S01]  /*0870*/  @P2 LDC R7, c[0x0][0x10] ;  /* 0x00000400ff072b82 */ /* 0x000e220000000800 */
[----:B------:R-:W-:Y:S02]  /*0880*/  @P2 IMAD.MOV.U32 R3, RZ, RZ, RZ ;  /* 0x000000ffff032224 */ /* 0x000fe400078e00ff */
[----:B------:R-:W-:-:S05]  /*0890*/  @P2 IMAD.MOV.U32 R13, RZ, RZ, RZ ;  /* 0x000000ffff0d2224 */ /* 0x000fca00078e00ff */
[----:B------:R-:W1:Y:S01]  /*08a0*/  @!P2 LDC R9, c[0x0][0xc] ;  /* 0x00000300ff09ab82 */ /* 0x000e620000000800 */
[----:B0-----:R-:W-:-:S04]  /*08b0*/  @P2 IMAD.WIDE.U32 R6, R7, UR9, R2 ;  /* 0x0000000907062c25 */ /* 0x001fc8000f8e0002 */
[----:B------:R-:W-:Y:S02]  /*08c0*/  @P2 IMAD.MOV.U32 R19, RZ, RZ, R6 ;  /* 0x000000ffff132224 */ /* 0x000fe400078e0006 */
[----:B------:R-:W-:Y:S02]  /*08d0*/  @P2 IMAD.IADD R23, R7, 0x1, R13 ;  /* 0x0000000107172824 */ /* 0x000fe400078e020d */
[----:B-1----:R-:W-:-:S04]  /*08e0*/  @!P2 IMAD.WIDE.U32 R4, R2, R9, R4 ;  /* 0x000000090204a225 */ /* 0x002fc800078e0004 */
[----:B------:R-:W-:Y:S02]  /*08f0*/  @!P2 IMAD.MOV.U32 R19, RZ, RZ, R4 ;  /* 0x000000ffff13a224 */ /* 0x000fe400078e0004 */
[----:B------:R-:W-:-:S03]  /*0900*/  @!P2 IMAD.MOV.U32 R23, RZ, RZ, R5 ;  /* 0x000000ffff17a224 */ /* 0x000fc600078e0005 */
[----:B------:R0:W-:Y:S04]  /*0910*/  STL [R1+0x84], R19 ;  /* 0x0000841301007387 */ /* 0x0001e80000100800 */
[----:B------:R0:W-:Y:S01]  /*0920*/  STL [R1+0x80], R23 ;  /* 0x0000801701007387 */ /* 0x0001e20000100800 */
[----:B------:R-:W-:Y:S05]  /*0930*/  @!P4 BRA `(.L_x_5) ;  /* 0x00000000000cc947 */ /* 0x000fea0003800000 */
[----:B------:R-:W-:Y:S01]  /*0940*/  UCGABAR_WAIT ;  /* 0x0000000000007dc7 */ /* 0x000fe20008000000 */
[----:B------:R-:W-:Y:S01]  /*0950*/  CCTL.IVALL ;  /* 0x00000000ff00798f */ /* 0x000fe20002000000 */
[----:B------:R-:W-:Y:S05]  /*0960*/  BRA `(.L_x_6) ;  /* 0x0000000000047947 */ /* 0x000fea0003800000 */
.L_x_5:
[----:B------:R-:W-:Y:S06]  /*0970*/  BAR.SYNC.DEFER_BLOCKING 0x0 ;  /* 0x0000000000007b1d */ /* 0x000fec0000010000 */
.L_x_6:
[----:B------:R-:W-:Y:S05]  /*0980*/  @!P1 BRA `(.L_x_7) ;  /* 0x000000e0007c9947 */ /* 0x000fea0003800000 */
[----:B------:R-:W-:-:S06]  /*0990*/  UISETP.GT.U32.AND UP0, UPT, UR10, 0x1, UPT ;  /* 0x000000010a00788c */ /* 0x000fcc000bf04070 */
[----:B------:R-:W-:-:S13]  /*09a0*/  PLOP3.LUT P0, PT, PT, PT, UP0, 0x80, 0x0 ;  /* 0x000000000000781c */ /* 0x000fda0003f0f008 */
[----:B------:R-:W-:Y:S05]  /*09b0*/  @P0 EXIT ;  /* 0x000000000000094d */ /* 0x000fea0003800000 */
[----:B------:R-:W-:Y:S01]  /*09c0*/  IMAD.MOV.U32 R6, RZ, RZ, -0x1 ;  /* 0xffffffffff067424 */ /* 0x000fe200078e00ff */
[----:B------:R-:W-:Y:S01]  /*09d0*/  ULDC.64 UR4, c[0x0][0x650] ;  /* 0x0001940000047ab9 */ /* 0x000fe20000000a00 */
[----:B------:R-:W-:Y:S01]  /*09e0*/  IMAD.MOV.U32 R5, RZ, RZ, -0x1 ;  /* 0xffffffffff057424 */ /* 0x000fe200078e00ff */
[----:B------:R-:W-:Y:S01]  /*09f0*/  ISETP.GE.U32.AND P0, PT, R19, UR4, PT ;  /* 0x0000000413007c0c */ /* 0x000fe2000bf06070 */
[----:B------:R-:W-:Y:S01]  /*0a00*/  UMOV UR23, 0xffffffff ;  /* 0xffffffff00177882 */ /* 0x000fe20000000000 */
[----:B------:R1:W-:Y:S01]  /*0a10*/  STL [R1+0x8c], R6 ;  /* 0x00008c0601007387 */ /* 0x0003e20000100800 */
[----:B------:R-:W-:Y:S02]  /*0a20*/  PRMT R4, RZ, 0x7610, R4 ;  /* 0x00007610ff047816 */ /* 0x000fe40000000004 */
[----:B------:R-:W-:Y:S01]  /*0a30*/  ISETP.GE.U32.AND.EX P0, PT, R23, UR5, PT, P0 ;  /* 0x0000000517007c0c */ /* 0x000fe2000bf06100 */
[----:B------:R1:W-:-:S12]  /*0a40*/  STL [R1+0x88], R5 ;  /* 0x0000880501007387 */ /* 0x0003d80000100800 */
[----:B-1----:R-:W-:Y:S05]  /*0a50*/  @P0 BRA `(.L_x_8) ;  /* 0x0000000400380947 */ /* 0x002fea0003800000 */
[----:B------:R-:W1:Y:S01]  /*0a60*/  LDC.64 R14, c[0x0][0x628] ;  /* 0x00018a00ff0e7b82 */ /* 0x000e620000000a00 */
[----:B------:R-:W-:Y:S02]  /*0a70*/  IMAD.MOV.U32 R4, RZ, RZ, R19 ;  /* 0x000000ffff047224 */ /* 0x000fe400078e0013 */
[----:B------:R-:W-:-:S05]  /*0a80*/  IMAD.MOV.U32 R5, RZ, RZ, R23 ;  /* 0x000000ffff057224 */ /* 0x000fca00078e0017 */
[----:B------:R-:W2:Y:S08]  /*0a90*/  LDC R10, c[0x0][0x630] ;  /* 0x00018c00ff0a7b82 */ /* 0x000eb00000000800 */
[----:B------:R-:W3:Y:S01]  /*0aa0*/  LDC.64 R16, c[0x0][0x620] ;  /* 0x00018800ff107b82 */ /* 0x000ee20000000a00 */
[----:B-1----:R-:W-:-:S04]  /*0ab0*/  ISETP.NE.U32.AND P0, PT, R14, RZ, PT ;  /* 0x000000ff0e00720c */ /* 0x002fc80003f05070 */
[----:B------:R-:W-:-:S13]  /*0ac0*/  ISETP.NE.AND.EX P0, PT, R15, RZ, PT, P0 ;  /* 0x000000ff0f00720c */ /* 0x000fda0003f05300 */
[----:B--23--:R-:W-:Y:S05]  /*0ad0*/  @!P0 BRA `(.L_x_9) ;  /* 0x0000000000288947 */ /* 0x00cfea0003800000 */
[----:B------:R-:W1:Y:S02]  /*0ae0*/  LDC R9, c[0x0][0x634] ;  /* 0x00018d00ff097b82 */ /* 0x000e640000000800 */
[----:B-1----:R-:W-:-:S05]  /*0af0*/  IADD3 R9, P0, R19, R9, RZ ;  /* 0x0000000913097210 */ /* 0x002fca0007f1e0ff */
[----:B------:R-:W-:-:S04]  /*0b00*/  IMAD.X R13, RZ, RZ, R23, P0 ;  /* 0x000000ffff0d7224 */ /* 0x000fc800000e0617 */
[----:B------:R-:W-:-:S04]  /*0b10*/  IMAD.WIDE.U32 R4, R13, R14, RZ ;  /* 0x0000000e0d047225 */ /* 0x000fc800078e00ff */
[----:B------:R-:W-:-:S04]  /*0b20*/  IMAD.WIDE.U32 R6, P0, R9, R15, R4 ;  /* 0x0000000f09067225 */ /* 0x000fc80007800004 */
[----:B------:R-:W-:-:S04]  /*0b30*/  IMAD.WIDE.U32 R4, R9, R14, RZ ;  /* 0x0000000e09047225 */ /* 0x000fc800078e00ff */
[----:B------:R-:W-:Y:S01]  /*0b40*/  IMAD.X R9, RZ, RZ, RZ, P0 ;  /* 0x000000ffff097224 */ /* 0x000fe200000e06ff */
[----:B------:R-:W-:Y:S01]  /*0b50*/  IADD3 RZ, P0, R5, R6, RZ ;  /* 0x0000000605ff7210 */ /* 0x000fe20007f1e0ff */
[----:B------:R-:W-:-:S04]  /*0b60*/  IMAD.MOV.U32 R8, RZ, RZ, R7 ;  /* 0x000000ffff087224 */ /* 0x000fc800078e0007 */
[----:B------:R-:W-:-:S08]  /*0b70*/  IMAD.WIDE.U32.X R4, R13, R15, R8, P0 ;  /* 0x0000000f0d047225 */ /* 0x000fd000000e0408 */
.L_x_9:
[----:B------:R-:W1:Y:S01]  /*0b80*/  LDC.64 R20, c[0x0][0x640] ;  /* 0x00019000ff147b82 */ /* 0x000e620000000a00 */
[-C--:B------:R-:W-:Y:S01]  /*0b90*/  SHF.R.U64 R22, R4, R10.reuse, R5 ;  /* 0x0000000a04167219 */ /* 0x080fe20000001205 */
[----:B------:R-:W-:Y:S01]  /*0ba0*/  IMAD.MOV.U32 R4, RZ, RZ, R19 ;  /* 0x000000ffff047224 */ /* 0x000fe200078e0013 */
[----:B------:R-:W-:Y:S01]  /*0bb0*/  SHF.R.U32.HI R3, RZ, R10, R5 ;  /* 0x0000000aff037219 */ /* 0x000fe20000011605 */
[----:B------:R-:W-:Y:S01]  /*0bc0*/  IMAD.MOV.U32 R5, RZ, RZ, R23 ;  /* 0x000000ffff057224 */ /* 0x000fe200078e0017 */
[----:B------:R-:W-:Y:S01]  /*0bd0*/  IADD3 R7, P0, RZ, -R22, RZ ;  /* 0x80000016ff077210 */ /* 0x000fe20007f1e0ff */
[----:B0-----:R-:W-:Y:S02]  /*0be0*/  IMAD R23, R11, R12, R2 ;  /* 0x0000000c0b177224 */ /* 0x001fe400078e0202 */
[----:B------:R-:W0:Y:S01]  /*0bf0*/  LDC R8, c[0x0][0x618] ;  /* 0x00018600ff087b82 */ /* 0x000e220000000800 */
[----:B------:R-:W-:Y:S02]  /*0c00*/  IMAD.MOV.U32 R11, RZ, RZ, 0x1 ;  /* 0x00000001ff0b7424 */ /* 0x000fe400078e00ff */
[----:B------:R-:W-:-:S02]  /*0c10*/  IMAD.X R3, RZ, RZ, ~R3, P0 ;  /* 0x000000ffff037224 */ /* 0x000fc400000e0e03 */
[----:B------:R-:W-:-:S03]  /*0c20*/  IMAD.WIDE.U32 R4, R7, R16, R4 ;  /* 0x0000001007047225 */ /* 0x000fc600078e0004 */
[----:B------:R-:W2:Y:S01]  /*0c30*/  LDC R14, c[0x0][0x608] ;  /* 0x00018200ff0e7b82 */ /* 0x000ea20000000800 */
[----:B------:R-:W-:-:S04]  /*0c40*/  IMAD R6, R3, R16, RZ ;  /* 0x0000001003067224 */ /* 0x000fc800078e02ff */
[----:B------:R-:W-:-:S03]  /*0c50*/  IMAD R3, R7, R17, R6 ;  /* 0x0000001107037224 */ /* 0x000fc600078e0206 */
[----:B------:R-:W3:Y:S01]  /*0c60*/  LDC R18, c[0x0][0x658] ;  /* 0x00019600ff127b82 */ /* 0x000ee20000000800 */
[----:B------:R-:W-:Y:S01]  /*0c70*/  IMAD.IADD R3, R5, 0x1, R3 ;  /* 0x0000000105037824 */ /* 0x000fe200078e0203 */
[----:B-1----:R-:W-:Y:S01]  /*0c80*/  ISETP.NE.U32.AND P0, PT, R20, RZ, PT ;  /* 0x000000ff1400720c */ /* 0x002fe20003f05070 */
[----:B------:R-:W-:-:S03]  /*0c90*/  IMAD.MOV.U32 R5, RZ, RZ, -0x1 ;  /* 0xffffffffff057424 */ /* 0x000fc600078e00ff */
[----:B------:R-:W-:Y:S02]  /*0ca0*/  ISETP.NE.AND.EX P0, PT, R21, RZ, PT, P0 ;  /* 0x000000ff1500720c */ /* 0x000fe40003f05300 */
[----:B------:R-:W1:Y:S01]  /*0cb0*/  LDC R13, c[0x0][0x600] ;  /* 0x00018000ff0d7b82 */ /* 0x000e620000000800 */
[-CC-:B0-----:R-:W-:Y:S02]  /*0cc0*/  SHF.R.U64 R10, R4, R8.reuse, R3.reuse ;  /* 0x00000008040a7219 */ /* 0x181fe40000001203 */
[----:B------:R-:W-:-:S05]  /*0cd0*/  SHF.R.U32.HI R3, RZ, R8, R3 ;  /* 0x00000008ff037219 */ /* 0x000fca0000011603 */
[----:B------:R-:W0:Y:S01]  /*0ce0*/  LDC R15, c[0x0][0x648] ;  /* 0x00019200ff0f7b82 */ /* 0x000e220000000800 */
[-CC-:B--2---:R-:W-:Y:S02]  /*0cf0*/  SHF.R.U64 R19, R10, R14.reuse, R3.reuse ;  /* 0x0000000e0a137219 */ /* 0x184fe40000001203 */
[----:B------:R-:W-:-:S05]  /*0d00*/  SHF.R.U32.HI R3, RZ, R14, R3 ;  /* 0x0000000eff037219 */ /* 0x000fca0000011603 */
[----:B------:R-:W2:Y:S01]  /*0d10*/  LDC R17, c[0x0][0x638] ;  /* 0x00018e00ff117b82 */ /* 0x000ea20000000800 */
[-C--:B---3--:R-:W-:Y:S02]  /*0d20*/  SHF.L.U32 R2, R5, R18.reuse, RZ ;  /* 0x0000001205027219 */ /* 0x088fe400000006ff */
[--C-:B------:R-:W-:Y:S02]  /*0d30*/  SHF.R.U64 R12, R19, R18, R3.reuse ;  /* 0x00000012130c7219 */ /* 0x100fe40000001203 */
[----:B------:R-:W-:Y:S02]  /*0d40*/  LOP3.LUT R8, RZ, R2, RZ, 0x33, !PT ;  /* 0x00000002ff087212 */ /* 0x000fe400078e33ff */
[----:B------:R-:W-:Y:S01]  /*0d50*/  SHF.R.U32.HI R3, RZ, R18, R3 ;  /* 0x00000012ff037219 */ /* 0x000fe20000011603 */
[----:B------:R-:W3:Y:S01]  /*0d60*/  LDC R16, c[0x0][0x610] ;  /* 0x00018400ff107b82 */ /* 0x000ee20000000800 */
[----:B------:R-:W-:Y:S01]  /*0d70*/  IMAD.MOV.U32 R2, RZ, RZ, R12 ;  /* 0x000000ffff027224 */ /* 0x000fe200078e000c */
[----:B------:R-:W-:Y:S06]  /*0d80*/  @!P0 BRA `(.L_x_10) ;  /* 0x0000000000288947 */ /* 0x000fec0003800000 */
[----:B------:R-:W4:Y:S02]  /*0d90*/  LDC R7, c[0x0][0x64c] ;  /* 0x00019300ff077b82 */ /* 0x000f240000000800 */
[----:B----4-:R-:W-:-:S05]  /*0da0*/  IADD3 R7, P0, R12, R7, RZ ;  /* 0x000000070c077210 */ /* 0x010fca0007f1e0ff */
        /* <DEDUP_REMOVED lines=8> */
.L_x_10:
[----:B0-----:R-:W-:Y:S01]  /*0e30*/  SHF.R.U64 R4, R2, R15, R3 ;  /* 0x0000000f02047219 */ /* 0x001fe20000001203 */
[----:B-1----:R-:W-:Y:S01]  /*0e40*/  VIADD R5, R13, 0xffffffff ;  /* 0xffffffff0d057836 */ /* 0x002fe20000000000 */
[----:B------:R-:W-:Y:S02]  /*0e50*/  SHF.L.U32 R2, R11, R18, RZ ;  /* 0x000000120b027219 */ /* 0x000fe400000006ff */
[----:B------:R-:W-:Y:S01]  /*0e60*/  LOP3.LUT R3, R19, R8, RZ, 0xc0, !PT ;  /* 0x0000000813037212 */ /* 0x000fe200078ec0ff */
[----:B------:R-:W-:Y:S01]  /*0e70*/  IMAD.MOV R6, RZ, RZ, -R4 ;  /* 0x000000ffff067224 */ /* 0x000fe200078e0a04 */
[----:B------:R-:W-:Y:S02]  /*0e80*/  SEL R0, R0, R23, !P2 ;  /* 0x0000001700007207 */ /* 0x000fe40005000000 */
[----:B------:R-:W-:Y:S01]  /*0e90*/  LOP3.LUT R5, R10, R5, RZ, 0xc0, !PT ;  /* 0x000000050a057212 */ /* 0x000fe200078ec0ff */
[----:B------:R-:W-:Y:S01]  /*0ea0*/  IMAD R3, R2, R4, R3 ;  /* 0x0000000402037224 */ /* 0x000fe200078e0203 */
[----:B------:R-:W-:Y:S01]  /*0eb0*/  R2UR UR23, R22 ;  /* 0x00000000161772ca */ /* 0x000fe200000e0000 */
[----:B--2---:R-:W-:-:S02]  /*0ec0*/  IMAD R2, R6, R17, R12 ;  /* 0x0000001106027224 */ /* 0x004fc400078e020c */
[----:B---3--:R-:W-:Y:S02]  /*0ed0*/  IMAD R0, R3, R16, R0 ;  /* 0x0000001003007224 */ /* 0x008fe400078e0200 */
[----:B------:R-:W-:Y:S02]  /*0ee0*/  IMAD R3, R2, R13, R5 ;  /* 0x0000000d02037224 */ /* 0x000fe400078e0205 */
[----:B------:R-:W-:-:S03]  /*0ef0*/  IMAD.MOV.U32 R4, RZ, RZ, 0x1 ;  /* 0x00000001ff047424 */ /* 0x000fc600078e00ff */
[----:B------:R-:W-:Y:S02]  /*0f00*/  SEL R2, R3, R0, !P2 ;  /* 0x0000000003027207 */ /* 0x000fe40005000000 */
[----:B------:R-:W-:-:S03]  /*0f10*/  SEL R0, R0, R3, !P2 ;  /* 0x0000000300007207 */ /* 0x000fc60005000000 */
[----:B------:R1:W-:Y:S04]  /*0f20*/  STL [R1+0x88], R2 ;  /* 0x0000880201007387 */ /* 0x0003e80000100800 */
[----:B------:R1:W-:Y:S02]  /*0f30*/  STL [R1+0x8c], R0 ;  /* 0x00008c0001007387 */ /* 0x0003e40000100800 */
.L_x_8:
[----:B------:R-:W-:-:S08]  /*0f40*/  NOP ;  /* 0x0000000000007918 */ /* 0x000fd00000000000 */
[----:B------:R-:W2:Y:S02]  /*0f50*/  USETMAXREG.TRY_ALLOC.CTAPOOL UP0, 0xe8 ;  /* 0x000000e8000079c8 */ /* 0x000ea40008000600 */
[----:B--2---:R-:W-:-:S13]  /*0f60*/  PLOP3.LUT P0, PT, PT, PT, UP0, 0x80, 0x0 ;  /* 0x000000000000781c */ /* 0x004fda0003f0f008 */
[----:B------:R-:W-:Y:S05]  /*0f70*/  @!P0 BRA `(.L_x_8) ;  /* 0xfffffffc00f08947 */ /* 0x000fea000383ffff */
[----:B------:R-:W-:Y:S01]  /*0f80*/  ULDC.64 UR4, c[0x0][0x598] ;  /* 0x0001660000047ab9 */ /* 0x000fe20000000a00 */
[----:B------:R-:W-:Y:S01]  /*0f90*/  ULDC.64 UR18, c[0x0][0x208] ;  /* 0x0000820000127ab9 */ /* 0x000fe20000000a00 */
[----:B------:R-:W-:-:S04]  /*0fa0*/  ISETP.NE.U32.AND P0, PT, RZ, UR4, PT ;  /* 0x00000004ff007c0c */ /* 0x000fc8000bf05070 */
[----:B------:R-:W-:-:S13]  /*0fb0*/  ISETP.NE.AND.EX P0, PT, RZ, UR5, PT, P0 ;  /* 0x00000005ff007c0c */ /* 0x000fda000bf05300 */
[----:B------:R-:W-:Y:S05]  /*0fc0*/  @!P0 BRA `(.L_x_11) ;  /* 0x0000000000208947 */ /* 0x000fea0003800000 */
[----:B-1----:R-:W1:Y:S02]  /*0fd0*/  LDC.64 R2, c[0x0][0x598] ;  /* 0x00016600ff027b82 */ /* 0x002e640000000a00 */
[----:B-1----:R-:W2:Y:S02]  /*0fe0*/  LDG.E.64 R2, desc[UR18][R2.64] ;  /* 0x0000001202027981 */ /* 0x002ea4000c1e1b00 */
[----:B--2---:R-:W-:-:S04]  /*0ff0*/  ISETP.NE.U32.AND P0, PT, R2, RZ, PT ;  /* 0x000000ff0200720c */ /* 0x004fc80003f05070 */
[----:B------:R-:W-:-:S13]  /*1000*/  ISETP.NE.AND.EX P0, PT, R3, RZ, PT, P0 ;  /* 0x000000ff0300720c */ /* 0x000fda0003f05300 */
[----:B------:R-:W-:Y:S05]  /*1010*/  @!P0 BRA `(.L_x_11) ;  /* 0x00000000000c8947 */ /* 0x000fea0003800000 */
[----:B------:R-:W2:Y:S02]  /*1020*/  LD.E R2, desc[UR18][R2.64] ;  /* 0x0000001202027980 */ /* 0x000ea4000c101900 */
[----:B--2---:R-:W-:Y:S01]  /*1030*/  R2UR UR20, R2 ;  /* 0x00000000021472ca */ /* 0x004fe200000e0000 */
[----:B------:R-:W-:-:S14]  /*1040*/  BRA `(.L_x_12) ;  /* 0x0000000000247947 */ /* 0x000fdc0003800000 */
.L_x_11:
[----:B------:R-:W-:Y:S02]  /*1050*/  ULDC.64 UR4, c[0x0][0x588] ;  /* 0x0001620000047ab9 */ /* 0x000fe40000000a00 */
[----:B------:R-:W-:-:S04]  /*1060*/  ISETP.NE.U32.AND P0, PT, RZ, UR4, PT ;  /* 0x00000004ff007c0c */ /* 0x000fc8000bf05070 */
[----:B------:R-:W-:-:S13]  /*1070*/  ISETP.NE.AND.EX P0, PT, RZ, UR5, PT, P0 ;  /* 0x00000005ff007c0c */ /* 0x000fda000bf05300 */
[----:B------:R-:W-:Y:S05]  /*1080*/  @!P0 BRA `(.L_x_13) ;  /* 0x0000000000108947 */ /* 0x000fea0003800000 */
[----:B-1----:R-:W1:Y:S02]  /*1090*/  LDC.64 R2, c[0x0][0x588] ;  /* 0x00016200ff027b82 */ /* 0x002e640000000a00 */
[----:B-1----:R-:W2:Y:S02]  /*10a0*/  LDG.E R2, desc[UR18][R2.64] ;  /* 0x0000001202027981 */ /* 0x002ea4000c1e1900 */
[----:B--2---:R-:W-:Y:S01]  /*10b0*/  R2UR UR20, R2 ;  /* 0x00000000021472ca */ /* 0x004fe200000e0000 */
[----:B------:R-:W-:-:S14]  /*10c0*/  BRA `(.L_x_12) ;  /* 0x0000000000047947 */ /* 0x000fdc0003800000 */
.L_x_13:
[----:B------:R-:W-:-:S05]  /*10d0*/  ULDC UR20, c[0x0][0x580] ;  /* 0x0001600000147ab9 */ /* 0x000fca0000000800 */
.L_x_12:
[----:B------:R-:W-:Y:S02]  /*10e0*/  ULDC.64 UR4, c[0x0][0x5a0] ;  /* 0x0001680000047ab9 */ /* 0x000fe40000000a00 */
        /* <DEDUP_REMOVED lines=11> */
.L_x_14:
        /* <DEDUP_REMOVED lines=8> */
.L_x_16:
[----:B------:R-:W-:-:S05]  /*1220*/  ULDC UR21, c[0x0][0x584] ;  /* 0x0001610000157ab9 */ /* 0x000fca0000000800 */
.L_x_15:
[----:B------:R-:W-:-:S13]  /*1230*/  LOP3.LUT P0, RZ, R4, 0xff, RZ, 0xc0, !PT ;  /* 0x000000ff04ff7812 */ /* 0x000fda000780c0ff */
[----:B------:R-:W-:Y:S05]  /*1240*/  @!P0 EXIT ;  /* 0x000000000000894d */ /* 0x000fea0003800000 */
[----:B------:R-:W-:Y:S01]  /*1250*/  ULDC UR4, c[0x0][0x28c] ;  /* 0x0000a30000047ab9 */ /* 0x000fe20000000800 */
[----:B------:R-:W-:Y:S02]  /*1260*/  ULOP3.LUT UR22, UR13, 0x1, URZ, 0xfc, !UPT ;  /* 0x000000010d167892 */ /* 0x000fe4000f8efc3f */
[----:B------:R-:W-:-:S04]  /*1270*/  UIADD3 UR4, UR4, 0x1f, URZ ;  /* 0x0000001f04047890 */ /* 0x000fc8000fffe03f */
[----:B------:R-:W-:-:S04]  /*1280*/  USHF.R.S32.HI UR5, URZ, 0x1f, UR4 ;  /* 0x0000001f3f057899 */ /* 0x000fc80008011404 */
[----:B------:R-:W-:-:S03]  /*1290*/  ULEA.HI UR5, UR5, UR4, URZ, 0x5 ;  /* 0x0000000405057291 */ /* 0x000fc6000f8f283f */
[----:B------:R-:W-:Y:S01]  /*12a0*/  UMOV UR4, URZ ;  /* 0x0000003f00047c82 */ /* 0x000fe20008000000 */
[----:B------:R-:W-:-:S03]  /*12b0*/  USHF.R.S32.HI UR12, URZ, 0x5, UR5 ;  /* 0x000000053f0c7899 */ /* 0x000fc60008011405 */
[----:B------:R-:W-:-:S09]  /*12c0*/  UMOV UR5, URZ ;  /* 0x0000003f00057c82 */ /* 0x000fd20008000000 */
.L_x_299:
[----:B-1----:R-:W1:Y:S01]  /*12d0*/  S2R R0, SR_TID.X ;  /* 0x0000000000007919 */ /* 0x002e620000002100 */
[----:B--2---:R-:W2:Y:S01]  /*12e0*/  S2UR UR11, SR_CgaCtaId ;  /* 0x00000000000b79c3 */ /* 0x004ea20000008800 */
[----:B------:R-:W-:Y:S01]  /*12f0*/  UMOV UR14, 0x400 ;  /* 0x00000400000e7882 */ /* 0x000fe20000000000 */
[----:B------:R-:W-:Y:S01]  /*1300*/  UMOV UR6, URZ ;  /* 0x0000003f00067c82 */ /* 0x000fe20008000000 */
[----:B------:R-:W-:Y:S01]  /*1310*/  STL [R1+0x74], RZ ;  /* 0x000074ff01007387 */ /* 0x000fe20000100800 */
[----:B------:R-:W-:Y:S01]  /*1320*/  UMOV UR7, URZ ;  /* 0x0000003f00077c82 */ /* 0x000fe20008000000 */
[----:B------:R-:W-:Y:S01]  /*1330*/  UMOV UR8, URZ ;  /* 0x0000003f00087c82 */ /* 0x000fe20008000000 */
[----:B------:R-:W-:Y:S01]  /*1340*/  UMOV UR16, UR5 ;  /* 0x0000000500107c82 */ /* 0x000fe20008000000 */
[----:B------:R-:W-:Y:S01]  /*1350*/  STL [R1+0x70], RZ ;  /* 0x000070ff01007387 */ /* 0x000fe20000100800 */
[----:B---3--:R-:W3:Y:S01]  /*1360*/  LDC R2, c[0x0][0x28c] ;  /* 0x0000a300ff027b82 */ /* 0x008ee20000000800 */
[----:B------:R-:W-:-:S02]  /*1370*/  CS2R R4, SRZ ;  /* 0x0000000000047805 */ /* 0x000fc4000001ff00 */
[----:B------:R-:W-:Y:S01]  /*1380*/  CS2R R6, SRZ ;  /* 0x0000000000067805 */ /* 0x000fe2000001ff00 */
[----:B------:R-:W-:Y:S01]  /*1390*/  STL [R1+0x6c], RZ ;  /* 0x00006cff01007387 */ /* 0x000fe20000100800 */
[----:B------:R-:W-:Y:S02]  /*13a0*/  CS2R R8, SRZ ;  /* 0x0000000000087805 */ /* 0x000fe4000001ff00 */
[----:B------:R-:W-:Y:S02]  /*13b0*/  CS2R R10, SRZ ;  /* 0x00000000000a7805 */ /* 0x000fe4000001ff00 */
[----:B------:R-:W-:Y:S01]  /*13c0*/  CS2R R12, SRZ ;  /* 0x00000000000c7805 */ /* 0x000fe2000001ff00 */
[----:B------:R-:W-:Y:S01]  /*13d0*/  STL [R1+0x68], RZ ;  /* 0x000068ff01007387 */ /* 0x000fe20000100800 */
[----:B------:R-:W-:Y:S02]  /*13e0*/  CS2R R14, SRZ ;  /* 0x00000000000e7805 */ /* 0x000fe4000001ff00 */
[----:B------:R-:W-:-:S02]  /*13f0*/  CS2R R16, SRZ ;  /* 0x0000000000107805 */ /* 0x000fc4000001ff00 */
[----:B0-----:R-:W-:Y:S01]  /*1400*/  CS2R R18, SRZ ;  /* 0x0000000000127805 */ /* 0x001fe2000001ff00 */
[----:B------:R-:W-:Y:S01]  /*1410*/  STL [R1+0x64], RZ ;  /* 0x000064ff01007387 */ /* 0x000fe20000100800 */
[----:B------:R-:W-:Y:S02]  /*1420*/  CS2R R20, SRZ ;  /* 0x0000000000147805 */ /* 0x000fe4000001ff00 */
[----:B------:R-:W-:Y:S02]  /*1430*/  CS2R R22, SRZ ;  /* 0x0000000000167805 */ /* 0x000fe4000001ff00 */
[----:B------:R-:W-:Y:S01]  /*1440*/  CS2R R152, SRZ ;  /* 0x0000000000987805 */ /* 0x000fe2000001ff00 */
[----:B------:R-:W-:Y:S01]  /*1450*/  STL [R1+0x60], RZ ;  /* 0x000060ff01007387 */ /* 0x000fe20000100800 */
[----:B--2---:R-:W-:Y:S01]  /*1460*/  ULEA UR14, UR11, UR14, 0x18 ;  /* 0x0000000e0b0e7291 */ /* 0x004fe2000f8ec03f */
[----:B------:R-:W-:Y:S02]  /*1470*/  CS2R R154, SRZ ;  /* 0x00000000009a7805 */ /* 0x000fe4000001ff00 */
[----:B------:R-:W-:Y:S01]  /*1480*/  CS2R R156, SRZ ;  /* 0x00000000009c7805 */ /* 0x000fe2000001ff00 */
[----:B------:R-:W-:Y:S01]  /*1490*/  STL [R1+0x5c], RZ ;  /* 0x00005cff01007387 */ /* 0x000fe20000100800 */
[----:B------:R-:W-:-:S02]  /*14a0*/  CS2R R158, SRZ ;  /* 0x00000000009e7805 */ /* 0x000fc4000001ff00 */
[----:B------:R-:W-:Y:S02]  /*14b0*/  CS2R R160, SRZ ;  /* 0x0000000000a07805 */ /* 0x000fe4000001ff00 */
[----:B------:R-:W-:Y:S02]  /*14c0*/  CS2R R162, SRZ ;  /* 0x0000000000a27805 */ /* 0x000fe4000001ff00 */
[----:B-1----:R-:W-:Y:S01]  /*14d0*/  LOP3.LUT R0, R0, 0x80, RZ, 0xc0, !PT ;  /* 0x0000008000007812 */ /* 0x002fe200078ec0ff */
[----:B------:R-:W-:Y:S01]  /*14e0*/  STL [R1+0x58], RZ ;  /* 0x000058ff01007387 */ /* 0x000fe20000100800 */
[----:B---3--:R-:W-:Y:S02]  /*14f0*/  ISETP.GE.AND P0, PT, R2, 0x1, PT ;  /* 0x000000010200780c */ /* 0x008fe40003f06270 */
[----:B------:R-:W-:Y:S02]  /*1500*/  CS2R R2, SRZ ;  /* 0x0000000000027805 */ /* 0x000fe4000001ff00 */
[----:B------:R-:W-:Y:S01]  /*1510*/  SHF.R.U32.HI R0, RZ, 0x7, R0 ;  /* 0x00000007ff007819 */ /* 0x000fe20000011600 */
[----:B------:R-:W-:Y:S01]  /*1520*/  STL [R1+0x54], RZ ;  /* 0x000054ff01007387 */ /* 0x000fe20000100800 */
[----:B------:R-:W-:-:S02]  /*1530*/  CS2R R164, SRZ ;  /* 0x0000000000a47805 */ /* 0x000fc4000001ff00 */
[----:B------:R-:W-:Y:S02]  /*1540*/  CS2R R166, SRZ ;  /* 0x0000000000a67805 */ /* 0x000fe4000001ff00 */
[----:B------:R-:W-:Y:S01]  /*1550*/  CS2R R168, SRZ ;  /* 0x0000000000a87805 */ /* 0x000fe2000001ff00 */
[----:B------:R-:W-:Y:S01]  /*1560*/  STL [R1+0x50], RZ ;  /* 0x000050ff01007387 */ /* 0x000fe20000100800 */
[----:B------:R-:W-:Y:S02]  /*1570*/  CS2R R170, SRZ ;  /* 0x0000000000aa7805 */ /* 0x000fe4000001ff00 */
[----:B------:R-:W-:Y:S02]  /*1580*/  CS2R R172, SRZ ;  /* 0x0000000000ac7805 */ /* 0x000fe4000001ff00 */
[----:B------:R-:W-:Y:S01]  /*1590*/  CS2R R174, SRZ ;  /* 0x0000000000ae7805 */ /* 0x000fe2000001ff00 */
[----:B------:R-:W0:Y:S01]  /*15a0*/  SHFL.IDX PT, R0, R0, RZ, 0x1f ;  /* 0x00001fff00007589 */ /* 0x000e2200000e0000 */
[----:B------:R-:W-:-:S02]  /*15b0*/  CS2R R176, SRZ ;  /* 0x0000000000b07805 */ /* 0x000fc4000001ff00 */
[----:B------:R-:W-:Y:S02]  /*15c0*/  CS2R R178, SRZ ;  /* 0x0000000000b27805 */ /* 0x000fe4000001ff00 */
[----:B------:R-:W-:Y:S01]  /*15d0*/  CS2R R180, SRZ ;  /* 0x0000000000b47805 */ /* 0x000fe2000001ff00 */
[----:B------:R1:W-:Y:S01]  /*15e0*/  STL [R1+0x4c], RZ ;  /* 0x00004cff01007387 */ /* 0x0003e20000100800 */
[----:B------:R-:W-:Y:S02]  /*15f0*/  CS2R R182, SRZ ;  /* 0x0000000000b67805 */ /* 0x000fe4000001ff00 */
[----:B------:R-:W-:Y:S02]  /*1600*/  CS2R R184, SRZ ;  /* 0x0000000000b87805 */ /* 0x000fe4000001ff00 */
[----:B------:R-:W-:Y:S01]  /*1610*/  CS2R R186, SRZ ;  /* 0x0000000000ba7805 */ /* 0x000fe2000001ff00 */
[----:B------:R1:W-:Y:S01]  /*1620*/  STL [R1+0x48], RZ ;  /* 0x000048ff01007387 */ /* 0x0003e20000100800 */
        /* <DEDUP_REMOVED lines=14> */
[----:B------:R-:W-:Y:S02]  /*1710*/  CS2R R210, SRZ ;  /* 0x0000000000d27805 */ /* 0x000fe4000001ff00 */
[----:B0-----:R-:W-:Y:S01]  /*1720*/  R2UR UR9, R0 ;  /* 0x00000000000972ca */ /* 0x001fe200000e0000 */
[----:B------:R1:W-:Y:S01]  /*1730*/  STL [R1+0x38], RZ ;  /* 0x000038ff01007387 */ /* 0x0003e20000100800 */
[----:B------:R-:W-:Y:S01]  /*1740*/  IMAD.MOV.U32 R0, RZ, RZ, RZ ;  /* 0x000000ffff007224 */ /* 0x000fe200078e00ff */
[----:B------:R-:W-:-:S02]  /*1750*/  CS2R R212, SRZ ;  /* 0x0000000000d47805 */ /* 0x000fc4000001ff00 */
[----:B------:R-:W-:Y:S01]  /*1760*/  CS2R R214, SRZ ;  /* 0x0000000000d67805 */ /* 0x000fe2000001ff00 */
[----:B------:R1:W-:Y:S01]  /*1770*/  STL [R1+0x34], RZ ;  /* 0x000034ff01007387 */ /* 0x0003e20000100800 */
[----:B------:R-:W-:Y:S02]  /*1780*/  CS2R R216, SRZ ;  /* 0x0000000000d87805 */ /* 0x000fe4000001ff00 */
[----:B------:R-:W-:Y:S02]  /*1790*/  CS2R R218, SRZ ;  /* 0x0000000000da7805 */ /* 0x000fe4000001ff00 */
[----:B------:R-:W-:Y:S01]  /*17a0*/  CS2R R220, SRZ ;  /* 0x0000000000dc7805 */ /* 0x000fe2000001ff00 */
[----:B------:R1:W-:Y:S01]  /*17b0*/  STL [R1+0x30], RZ ;  /* 0x000030ff01007387 */ /* 0x0003e20000100800 */
[----:B------:R-:W-:Y:S02]  /*17c0*/  CS2R R222, SRZ ;  /* 0x0000000000de7805 */ /* 0x000fe4000001ff00 */
[----:B------:R-:W-:Y:S01]  /*17d0*/  CS2R R224, SRZ ;  /* 0x0000000000e07805 */ /* 0x000fe2000001ff00 */
[----:B------:R-:W-:Y:S01]  /*17e0*/  IMAD.MOV.U32 R226, RZ, RZ, RZ ;  /* 0x000000ffffe27224 */ /* 0x000fe200078e00ff */
[----:B------:R1:W-:Y:S01]  /*17f0*/  STL [R1+0x2c], RZ ;  /* 0x00002cff01007387 */ /* 0x0003e20000100800 */
[----:B------:R-:W-:Y:S01]  /*1800*/  ULEA.HI UR10, UR9, UR9, URZ, 0x1 ;  /* 0x00000009090a7291 */ /* 0x000fe2000f8f083f */
[----:B------:R-:W-:Y:S01]  /*1810*/  IMAD.U32 R227, RZ, RZ, UR4 ;  /* 0x00000004ffe37e24 */ /* 0x000fe2000f8e00ff */
[----:B------:R-:W-:Y:S01]  /*1820*/  CS2R R24, SRZ ;  /* 0x0000000000187805 */ /* 0x000fe2000001ff00 */
[----:B------:R1:W-:Y:S01]  /*1830*/  STL [R1+0x28], RZ ;  /* 0x000028ff01007387 */ /* 0x0003e20000100800 */
[----:B------:R-:W-:Y:S01]  /*1840*/  ULOP3.LUT UR10, UR10, 0x1ffffe, URZ, 0xc0, !UPT ;  /* 0x001ffffe0a0a7892 */ /* 0x000fe2000f8ec03f */
[----:B------:R-:W-:-:S02]  /*1850*/  CS2R R26, SRZ ;  /* 0x00000000001a7805 */ /* 0x000fc4000001ff00 */
[----:B------:R-:W-:Y:S01]  /*1860*/  CS2R R28, SRZ ;  /* 0x00000000001c7805 */ /* 0x000fe2000001ff00 */
[----:B------:R1:W-:Y:S01]  /*1870*/  STL [R1+0x24], RZ ;  /* 0x000024ff01007387 */ /* 0x0003e20000100800 */
[----:B------:R-:W-:Y:S01]  /*1880*/  UIADD3 UR10, UR9, -UR10, URZ ;  /* 0x8000000a090a7290 */ /* 0x000fe2000fffe03f */
[----:B----4-:R-:W-:Y:S02]  /*1890*/  CS2R R30, SRZ ;  /* 0x00000000001e7805 */ /* 0x010fe4000001ff00 */
[----:B------:R-:W-:Y:S01]  /*18a0*/  CS2R R32, SRZ ;  /* 0x0000000000207805 */ /* 0x000fe2000001ff00 */
[----:B------:R1:W-:Y:S01]  /*18b0*/  STL [R1+0x20], RZ ;  /* 0x000020ff01007387 */ /* 0x0003e20000100800 */
[----:B------:R-:W-:Y:S01]  /*18c0*/  ULEA UR10, UR10, UR14, 0xb ;  /* 0x0000000e0a0a7291 */ /* 0x000fe2000f8e583f */
[----:B------:R-:W-:Y:S02]  /*18d0*/  CS2R R34, SRZ ;  /* 0x0000000000227805 */ /* 0x000fe4000001ff00 */
[----:B------:R-:W-:Y:S01]  /*18e0*/  CS2R R36, SRZ ;  /* 0x0000000000247805 */ /* 0x000fe2000001ff00 */
[----:B------:R1:W-:Y:S01]  /*18f0*/  STL [R1+0x1c], RZ ;  /* 0x00001cff01007387 */ /* 0x0003e20000100800 */
[----:B------:R-:W-:Y:S01]  /*1900*/  UIADD3 UR10, UR10, 0x100, URZ ;  /* 0x000001000a0a7890 */ /* 0x000fe2000fffe03f */
[----:B------:R-:W-:-:S02]  /*1910*/  CS2R R38, SRZ ;  /* 0x0000000000267805 */ /* 0x000fc4000001ff00 */
[----:B------:R-:W-:Y:S01]  /*1920*/  CS2R R40, SRZ ;  /* 0x0000000000287805 */ /* 0x000fe2000001ff00 */
[----:B------:R1:W-:Y:S01]  /*1930*/  STL [R1+0x18], RZ ;  /* 0x000018ff01007387 */ /* 0x0003e20000100800 */
[----:B------:R-:W-:Y:S01]  /*1940*/  USHF.R.U32.HI UR10, URZ, 0x4, UR10 ;  /* 0x000000043f0a7899 */ /* 0x000fe2000801160a */
[----:B------:R-:W-:Y:S02]  /*1950*/  CS2R R42, SRZ ;  /* 0x00000000002a7805 */ /* 0x000fe4000001ff00 */
[----:B------:R-:W-:Y:S01]  /*1960*/  CS2R R44, SRZ ;  /* 0x00000000002c7805 */ /* 0x000fe2000001ff00 */
[----:B------:R1:W-:Y:S01]  /*1970*/  STL [R1+0x14], RZ ;  /* 0x000014ff01007387 */ /* 0x0003e20000100800 */
[----:B------:R-:W-:Y:S01]  /*1980*/  ULOP3.LUT UR15, UR10, 0x3fff, URZ, 0xc0, !UPT ;  /* 0x00003fff0a0f7892 */ /* 0x000fe2000f8ec03f */
        /* <DEDUP_REMOVED lines=18> */
[----:B------:R1:W-:Y:S01]  /*1ab0*/  STL [R1], RZ ;  /* 0x000000ff01007387 */ /* 0x0003e20000100800 */
[----:B------:R-:W-:-:S02]  /*1ac0*/  CS2R R74, SRZ ;  /* 0x00000000004a7805 */ /* 0x000fc4000001ff00 */
[----:B------:R-:W-:Y:S02]  /*1ad0*/  CS2R R76, SRZ ;  /* 0x00000000004c7805 */ /* 0x000fe4000001ff00 */
[----:B------:R-:W-:Y:S02]  /*1ae0*/  CS2R R78, SRZ ;  /* 0x00000000004e7805 */ /* 0x000fe4000001ff00 */
[----:B------:R-:W-:Y:S02]  /*1af0*/  CS2R R80, SRZ ;  /* 0x0000000000507805 */ /* 0x000fe4000001ff00 */
[----:B------:R-:W-:Y:S02]  /*1b00*/  CS2R R82, SRZ ;  /* 0x0000000000527805 */ /* 0x000fe4000001ff00 */
[----:B------:R-:W-:Y:S02]  /*1b10*/  CS2R R84, SRZ ;  /* 0x0000000000547805 */ /* 0x000fe4000001ff00 */
        /* <DEDUP_REMOVED lines=32> */
[----:B------:R-:W-:Y:S01]  /*1d20*/  CS2R R150, SRZ ;  /* 0x0000000000967805 */ /* 0x000fe2000001ff00 */
[----:B-1----:R-:W-:Y:S06]  /*1d30*/  @!P0 BRA `(.L_x_17) ;  /* 0x0000001000548947 */ /* 0x002fec0003800000 */
[----:B------:R-:W-:-:S06]  /*1d40*/  UISETP.NE.AND UP0, UPT, UR22, 0x3, UPT ;  /* 0x000000031600788c */ /* 0x000fcc000bf05270 */
[----:B------:R-:W-:-:S13]  /*1d50*/  PLOP3.LUT P1, PT, PT, PT, UP0, 0x80, 0x0 ;  /* 0x000000000000781c */ /* 0x000fda0003f2f008 */
[----:B------:R-:W-:Y:S05]  /*1d60*/  @!P1 BRA `(.L_x_18) ;  /* 0x0000000000049947 */ /* 0x000fea0003800000 */
[----:B------:R-:W-:Y:S01]  /*1d70*/  BPT.TRAP 0x1 ;  /* 0x000000040000795c */ /* 0x000fe20000300000 */
.L_x_18:
[----:B------:R-:W-:Y:S01]  /*1d80*/  ULEA UR6, UR5, UR14, 0x3 ;  /* 0x0000000e05067291 */ /* 0x000fe2000f8e183f */
[----:B------:R-:W-:-:S05]  /*1d90*/  IMAD.U32 R0, RZ, RZ, UR4 ;  /* 0x00000004ff007e24 */ /* 0x000fca000f8e00ff */
[----:B------:R-:W-:-:S04]  /*1da0*/  SHF.L.U32 R0, R0, 0x1f, RZ ;  /* 0x0000001f00007819 */ /* 0x000fc800000006ff */
[----:B------:R0:W1:Y:S01]  /*1db0*/  SYNCS.PHASECHK.TRANS64.TRYWAIT P0, [UR6], R0 ;  /* 0x00000000ff0075a7 */ /* 0x0000620008000146 */
[----:B------:R-:W-:Y:S05]  /*1dc0*/  @!P1 BRA `(.L_x_19) ;  /* 0x0000000000049947 */ /* 0x000fea0003800000 */
[----:B------:R-:W-:Y:S01]  /*1dd0*/  BPT.TRAP 0x1 ;  /* 0x000000040000795c */ /* 0x000fe20000300000 */
.L_x_19:
[----:B-1----:R-:W-:Y:S05]  /*1de0*/  @P0 BRA `(.L_x_20) ;  /* 0x0000000000080947 */ /* 0x002fea0003800000 */
[----:B------:R-:W1:Y:S02]  /*1df0*/  SYNCS.PHASECHK.TRANS64.TRYWAIT P0, [UR6], R0 ;  /* 0x00000000ff0075a7 */ /* 0x000e640008000146 */
[----:B-1----:R-:W-:Y:S05]  /*1e00*/  @!P0 BRA `(.L_x_21) ;  /* 0x000000e000d08947 */ /* 0x002fea0003800000 */
.L_x_20:
[----:B------:R2:W-:Y:S01]  /*1e10*/  STL [R1+0x74], RZ ;  /* 0x000074ff01007387 */ /* 0x0005e20000100800 */
[----:B------:R-:W-:Y:S01]  /*1e20*/  UIADD3 UR6, UR14, 0x3100, URZ ;  /* 0x000031000e067890 */ /* 0x000fe2000fffe03f */
[----:B------:R-:W-:Y:S01]  /*1e30*/  WARPGROUP.ARRIVE ;  /* 0x00000000000079c5 */ /* 0x000fe20000000000 */
[----:B------:R-:W-:Y:S01]  /*1e40*/  ULDC UR7, c[0x0][0x50c] ;  /* 0x0001430000077ab9 */ /* 0x000fe20000000800 */
[----:B------:R2:W-:Y:S01]  /*1e50*/  STL [R1+0x70], RZ ;  /* 0x000070ff01007387 */ /* 0x0005e20000100800 */
[----:B------:R-:W-:Y:S01]  /*1e60*/  UISETP.NE.AND UP0, UPT, UR7, 0x1, UPT ;  /* 0x000000010700788c */ /* 0x000fe2000bf05270 */
[----:B01----:R-:W-:Y:S01]  /*1e70*/  IMAD.MOV.U32 R0, RZ, RZ, RZ ;  /* 0x000000ffff007224 */ /* 0x003fe200078e00ff */
[----:B------:R-:W-:Y:S01]  /*1e80*/  USHF.R.U32.HI UR6, URZ, 0x4, UR6 ;  /* 0x000000043f067899 */ /* 0x000fe20008011606 */
[----:B------:R2:W-:Y:S01]  /*1e90*/  STL [R1+0x6c], RZ ;  /* 0x00006cff01007387 */ /* 0x0005e20000100800 */
[----:B------:R-:W-:Y:S01]  /*1ea0*/  USEL UR7, URZ, 0x1, UP0 ;  /* 0x000000013f077887 */ /* 0x000fe20008000000 */
[----:B------:R-:W-:Y:S01]  /*1eb0*/  CS2R R2, SRZ ;  /* 0x0000000000027805 */ /* 0x000fe2000001ff00 */
[----:B------:R-:W-:Y:S01]  /*1ec0*/  ULOP3.LUT UR6, UR6, 0x3fff, URZ, 0xc0, !UPT ;  /* 0x00003fff06067892 */ /* 0x000fe2000f8ec03f */
[----:B------:R2:W-:Y:S01]  /*1ed0*/  STL [R1+0x68], RZ ;  /* 0x000068ff01007387 */ /* 0x0005e20000100800 */
[----:B------:R-:W-:Y:S01]  /*1ee0*/  ULOP3.LUT UR8, UR15, 0x10000, URZ, 0xfc, !UPT ;  /* 0x000100000f087892 */ /* 0x000fe2000f8efc3f */
[----:B------:R-:W-:Y:S01]  /*1ef0*/  CS2R R4, SRZ ;  /* 0x0000000000047805 */ /* 0x000fe2000001ff00 */
[----:B------:R-:W-:Y:S01]  /*1f00*/  ULOP3.LUT UR6, UR6, 0x10000, URZ, 0xfc, !UPT ;  /* 0x0001000006067892 */ /* 0x000fe2000f8efc3f */
[----:B------:R2:W-:Y:S01]  /*1f10*/  STL [R1+0x64], RZ ;  /* 0x000064ff01007387 */ /* 0x0005e20000100800 */
[----:B------:R-:W-:Y:S01]  /*1f20*/  ISETP.NE.AND P0, PT, RZ, UR7, PT ;  /* 0x00000007ff007c0c */ /* 0x000fe2000bf05270 */
[----:B------:R-:W-:Y:S01]  /*1f30*/  ULEA UR8, UR5, UR8, 0x8 ;  /* 0x0000000805087291 */ /* 0x000fe2000f8e403f */
[----:B------:R-:W-:Y:S01]  /*1f40*/  CS2R R6, SRZ ;  /* 0x0000000000067805 */ /* 0x000fe2000001ff00 */
[----:B------:R2:W-:Y:S01]  /*1f50*/  STL [R1+0x60], RZ ;  /* 0x000060ff01007387 */ /* 0x0005e20000100800 */
[----:B------:R-:W-:Y:S01]  /*1f60*/  ULEA UR10, UR5, UR6, 0x9 ;  /* 0x00000006050a7291 */ /* 0x000fe2000f8e483f */
[----:B------:R-:W-:Y:S01]  /*1f70*/  CS2R R8, SRZ ;  /* 0x0000000000087805 */ /* 0x000fe2000001ff00 */
[----:B------:R-:W-:Y:S01]  /*1f80*/  UMOV UR9, 0xc0000010 ;  /* 0xc000001000097882 */ /* 0x000fe20000000000 */
[----:B------:R2:W-:Y:S01]  /*1f90*/  STL [R1+0x5c], RZ ;  /* 0x00005cff01007387 */ /* 0x0005e20000100800 */
[----:B------:R-:W-:Y:S01]  /*1fa0*/  UMOV UR11, 0xc0000010 ;  /* 0xc0000010000b7882 */ /* 0x000fe20000000000 */
[----:B------:R-:W-:Y:S01]  /*1fb0*/  UMOV UR6, 0x1 ;  /* 0x0000000100067882 */ /* 0x000fe20000000000 */
[----:B------:R-:W-:Y:S01]  /*1fc0*/  CS2R R10, SRZ ;  /* 0x00000000000a7805 */ /* 0x000fe2000001ff00 */
[----:B------:R2:W-:Y:S01]  /*1fd0*/  STL [R1+0x58], RZ ;  /* 0x000058ff01007387 */ /* 0x0005e20000100800 */
[----:B------:R-:W-:Y:S01]  /*1fe0*/  CS2R R12, SRZ ;  /* 0x00000000000c7805 */ /* 0x000fe2000001ff00 */
[----:B------:R-:W-:Y:S01]  /*1ff0*/  QGMMA.64x256x32.F32.E4M3.E4M3 R24, gdesc[UR8], RZ, !UPT, gsb0 ;  /* 0x03e00000081879f3 */ /* 0x000fe2000c0008ff */
        /* <DEDUP_REMOVED lines=55> */
[----:B------:R-:W-:Y:S01]  /*2370*/  CS2R R224, SRZ ;  /* 0x0000000000e07805 */ /* 0x000fe2000001ff00 */
[----:B------:R-:W-:Y:S01]  /*2380*/  IMAD.MOV.U32 R226, RZ, RZ, RZ ;  /* 0x000000ffffe27224 */ /* 0x000fe200078e00ff */
[----:B------:R2:W-:Y:S04]  /*2390*/  STL [R1+0x1c], RZ ;  /* 0x00001cff01007387 */ /* 0x0005e80000100800 */
[----:B------:R2:W-:Y:S04]  /*23a0*/  STL [R1+0x18], RZ ;  /* 0x000018ff01007387 */ /* 0x0005e80000100800 */
[----:B------:R2:W-:Y:S04]  /*23b0*/  STL [R1+0x14], RZ ;  /* 0x000014ff01007387 */ /* 0x0005e80000100800 */
[----:B------:R2:W-:Y:S04]  /*23c0*/  STL [R1+0x10], RZ ;  /* 0x000010ff01007387 */ /* 0x0005e80000100800 */
[----:B------:R2:W-:Y:S04]  /*23d0*/  STL [R1+0xc], RZ ;  /* 0x00000cff01007387 */ /* 0x0005e80000100800 */
[----:B------:R2:W-:Y:S04]  /*23e0*/  STL [R1+0x8], RZ ;  /* 0x000008ff01007387 */ /* 0x0005e80000100800 */
[----:B------:R2:W-:Y:S04]  /*23f0*/  STL [R1+0x4], RZ ;  /* 0x000004ff01007387 */ /* 0x0005e80000100800 */
[----:B------:R2:W-:Y:S01]  /*2400*/  STL [R1], RZ ;  /* 0x000000ff01007387 */ /* 0x0005e20000100800 */
[----:B------:R-:W-:Y:S05]  /*2410*/  @!P0 BRA `(.L_x_22) ;  /* 0x0000000800808947 */ /* 0x000fea0003800000 */
[----:B------:R-:W-:Y:S02]  /*2420*/  WARPGROUP.DEPBAR.LE gsb0, 0x0 ;  /* 0x00008000000079c5 */ /* 0x000fe40000010000 */
[----:B------:R-:W-:-:S01]  /*2430*/  FADD R227, RZ, R122 ;  /* 0x0000007affe37221 */ /* 0x000fc20000000000 */
[----:B------:R-:W-:Y:S01]  /*2440*/  FADD R226, RZ, R24 ;  /* 0x00000018ffe27221 */ /* 0x000fe20000000000 */
[----:B------:R-:W-:-:S01]  /*2450*/  FADD R225, RZ, R25 ;  /* 0x00000019ffe17221 */ /* 0x000fc20000000000 */
[----:B------:R-:W-:Y:S01]  /*2460*/  FADD R224, RZ, R26 ;  /* 0x0000001affe07221 */ /* 0x000fe20000000000 */
[----:B------:R-:W-:-:S01]  /*2470*/  FADD R223, RZ, R27 ;  /* 0x0000001bffdf7221 */ /* 0x000fc20000000000 */
[----:B------:R0:W-:Y:S01]  /*2480*/  STL [R1], R227 ;  /* 0x000000e301007387 */ /* 0x0001e20000100800 */
[----:B------:R-:W-:-:S01]  /*2490*/  FADD R222, RZ, R28 ;  /* 0x0000001cffde7221 */ /* 0x000fc20000000000 */
[----:B------:R-:W-:Y:S01]  /*24a0*/  FADD R221, RZ, R29 ;  /* 0x0000001dffdd7221 */ /* 0x000fe20000000000 */
[----:B------:R-:W-:-:S01]  /*24b0*/  FADD R220, RZ, R30 ;  /* 0x0000001effdc7221 */ /* 0x000fc20000000000 */
[----:B------:R-:W-:Y:S01]  /*24c0*/  FADD R219, RZ, R31 ;  /* 0x0000001fffdb7221 */ /* 0x000fe20000000000 */
[----:B------:R-:W-:-:S01]  /*24d0*/  FADD R218, RZ, R32 ;  /* 0x00000020ffda7221 */ /* 0x000fc20000000000 */
[----:B------:R-:W-:Y:S01]  /*24e0*/  FADD R217, RZ, R33 ;  /* 0x00000021ffd97221 */ /* 0x000fe20000000000 */
[----:B------:R-:W-:-:S01]  /*24f0*/  FADD R216, RZ, R34 ;  /* 0x00000022ffd87221 */ /* 0x000fc20000000000 */
[----:B------:R-:W-:Y:S01]  /*2500*/  FADD R215, RZ, R35 ;  /* 0x00000023ffd77221 */ /* 0x000fe20000000000 */
[----:B------:R-:W-:-:S01]  /*2510*/  FADD R214, RZ, R36 ;  /* 0x00000024ffd67221 */ /* 0x000fc20000000000 */
[----:B0-----:R-:W-:Y:S01]  /*2520*/  FADD R227, RZ, R123 ;  /* 0x0000007bffe37221 */ /* 0x001fe20000000000 */
[----:B------:R-:W-:-:S01]  /*2530*/  FADD R213, RZ, R37 ;  /* 0x00000025ffd57221 */ /* 0x000fc20000000000 */
[----:B------:R-:W-:Y:S01]  /*2540*/  FADD R212, RZ, R38 ;  /* 0x00000026ffd47221 */ /* 0x000fe20000000000 */
[----:B------:R-:W-:-:S01]  /*2550*/  FADD R211, RZ, R39 ;  /* 0x00000027ffd37221 */ /* 0x000fc20000000000 */
[----:B------:R-:W-:Y:S01]  /*2560*/  FADD R210, RZ, R40 ;  /* 0x00000028ffd27221 */ /* 0x000fe20000000000 */
[----:B------:R0:W-:Y:S01]  /*2570*/  STL [R1+0x4], R227 ;  /* 0x000004e301007387 */ /* 0x0001e20000100800 */
        /* <DEDUP_REMOVED lines=93> */
[----:B------:R-:W-:Y:S01]  /*2b50*/  UMOV UR6, URZ ;  /* 0x0000003f00067c82 */ /* 0x000fe20008000000 */
[----:B0-----:R-:W-:-:S05]  /*2b60*/  FADD R227, RZ, R130 ;  /* 0x00000082ffe37221 */ /* 0x001fca0000000000 */
[----:B------:R0:W-:Y:S02]  /*2b70*/  STL [R1+0x20], R227 ;  /* 0x000020e301007387 */ /* 0x0001e40000100800 */
        /* <DEDUP_REMOVED lines=42> */
.L_x_22:
[----:B------:R-:W-:-:S04]  /*2e20*/  UIADD3 UR16, UR5, 0x1, URZ ;  /* 0x0000000105107890 */ /* 0x000fc8000fffe03f */
[----:B------:R-:W-:-:S04]  /*2e30*/  UISETP.NE.AND UP0, UPT, UR16, 0x3, UPT ;  /* 0x000000031000788c */ /* 0x000fc8000bf05270 */
[----:B------:R-:W-:Y:S02]  /*2e40*/  USEL UR8, URZ, 0x1, UP0 ;  /* 0x000000013f087887 */ /* 0x000fe40008000000 */
[----:B------:R-:W-:Y:S02]  /*2e50*/  USEL UR16, UR16, URZ, UP0 ;  /* 0x0000003f10107287 */ /* 0x000fe40008000000 */
[----:B------:R-:W-:-:S06]  /*2e60*/  ULOP3.LUT UR8, UR4, UR8, URZ, 0x3c, !UPT ;  /* 0x0000000804087292 */ /* 0x000fcc000f8e3c3f */
[----:B0-----:R-:W-:Y:S01]  /*2e70*/  IMAD.U32 R227, RZ, RZ, UR8 ;  /* 0x00000008ffe37e24 */ /* 0x001fe2000f8e00ff */
[----:B------:R-:W-:-:S06]  /*2e80*/  UMOV UR8, 0x1 ;  /* 0x0000000100087882 */ /* 0x000fcc0000000000 */
.L_x_17:
[----:B------:R-:W-:-:S04]  /*2e90*/  UISETP.LT.AND UP0, UPT, UR12, 0x1, UPT ;  /* 0x000000010c00788c */ /* 0x000fc8000bf01270 */
[----:B------:R-:W-:-:S04]  /*2ea0*/  USEL UR9, UR12, 0x1, UP0 ;  /* 0x000000010c097887 */ /* 0x000fc80008000000 */
[----:B------:R-:W-:-:S04]  /*2eb0*/  UIADD3 UR9, UR12, -UR9, URZ ;  /* 0x800000090c097290 */ /* 0x000fc8000fffe03f */
[----:B------:R-:W-:-:S06]  /*2ec0*/  UISETP.GE.AND UP0, UPT, UR9, 0x1, UPT ;  /* 0x000000010900788c */ /* 0x000fcc000bf06270 */
[----:B------:R-:W-:-:S13]  /*2ed0*/  PLOP3.LUT P0, PT, PT, PT, UP0, 0x80, 0x0 ;  /* 0x000000000000781c */ /* 0x000fda0003f0f008 */
[----:B------:R-:W-:Y:S05]  /*2ee0*/  @!P0 BRA `(.L_x_23) ;  /* 0x0000001000908947 */ /* 0x000fea0003800000 */
[----:B------:R-:W-:Y:S01]  /*2ef0*/  IMAD.U32 R228, RZ, RZ, UR9 ;  /* 0x00000009ffe47e24 */ /* 0x000fe2000f8e00ff */
[----:B------:R-:W-:Y:S01]  /*2f00*/  UMOV UR17, UR5 ;  /* 0x0000000500117c82 */ /* 0x000fe20008000000 */
[----:B------:R-:W-:-:S05]  /*2f10*/  ULDC UR24, c[0x0][0x50c] ;  /* 0x0001430000187ab9 */ /* 0x000fca0000000800 */
.L_x_31:
[----:B------:R-:W-:-:S06]  /*2f20*/  UISETP.NE.AND UP0, UPT, UR22, 0x3, UPT ;  /* 0x000000031600788c */ /* 0x000fcc000bf05270 */
[----:B------:R-:W-:-:S13]  /*2f30*/  PLOP3.LUT P1, PT, PT, PT, UP0, 0x80, 0x0 ;  /* 0x000000000000781c */ /* 0x000fda0003f2f008 */
[----:B-1---5:R-:W-:Y:S05]  /*2f40*/  @!P1 BRA `(.L_x_24) ;  /* 0x0000000000049947 */ /* 0x022fea0003800000 */
[----:B------:R-:W-:Y:S01]  /*2f50*/  BPT.TRAP 0x1 ;  /* 0x000000040000795c */ /* 0x000fe20000300000 */
.L_x_24:
[----:B------:R-:W0:Y:S01]  /*2f60*/  S2UR UR9, SR_CgaCtaId ;  /* 0x00000000000979c3 */ /* 0x000e220000008800 */
[----:B------:R-:W-:Y:S01]  /*2f70*/  UMOV UR14, 0x400 ;  /* 0x00000400000e7882 */ /* 0x000fe20000000000 */
[----:B------:R-:W-:Y:S01]  /*2f80*/  SHF.L.U32 R229, R227, 0x1f, RZ ;  /* 0x0000001fe3e57819 */ /* 0x000fe200000006ff */
[----:B0-----:R-:W-:-:S04]  /*2f90*/  ULEA UR14, UR9, UR14, 0x18 ;  /* 0x0000000e090e7291 */ /* 0x001fc8000f8ec03f */
[----:B------:R-:W-:-:S09]  /*2fa0*/  ULEA UR9, UR16, UR14, 0x3 ;  /* 0x0000000e10097291 */ /* 0x000fd2000f8e183f */
[----:B------:R0:W1:Y:S01]  /*2fb0*/  SYNCS.PHASECHK.TRANS64.TRYWAIT P0, [UR9], R229 ;  /* 0x000000e5ff0075a7 */ /* 0x0000620008000149 */
[----:B------:R-:W-:Y:S05]  /*2fc0*/  @!P1 BRA `(.L_x_25) ;  /* 0x0000000000049947 */ /* 0x000fea0003800000 */
[----:B------:R-:W-:Y:S01]  /*2fd0*/  BPT.TRAP 0x1 ;  /* 0x000000040000795c */ /* 0x000fe20000300000 */
.L_x_25:
[----:B-1----:R-:W-:Y:S05]  /*2fe0*/  @P0 BRA `(.L_x_26) ;  /* 0x0000000000080947 */ /* 0x002fea0003800000 */
[----:B------:R-:W1:Y:S02]  /*2ff0*/  SYNCS.PHASECHK.TRANS64.TRYWAIT P0, [UR9], R229 ;  /* 0x000000e5ff0075a7 */ /* 0x000e640008000149 */
[----:B-1----:R-:W-:Y:S05]  /*3000*/  @!P0 BRA `(.L_x_27) ;  /* 0x000000d000688947 */ /* 0x002fea0003800000 */
.L_x_26:
[----:B------:R-:W-:Y:S01]  /*3010*/  UIADD3 UR9, UR14, 0x3100, URZ ;  /* 0x000031000e097890 */ /* 0x000fe2000fffe03f */
[----:B------:R-:W-:Y:S01]  /*3020*/  WARPGROUP.ARRIVE ;  /* 0x00000000000079c5 */ /* 0x000fe20000000000 */
[----:B------:R-:W-:Y:S02]  /*3030*/  UISETP.NE.AND UP0, UPT, UR7, URZ, UPT ;  /* 0x0000003f0700728c */ /* 0x000fe4000bf05270 */
[----:B------:R-:W-:Y:S02]  /*3040*/  USHF.R.U32.HI UR9, URZ, 0x4, UR9 ;  /* 0x000000043f097899 */ /* 0x000fe40008011609 */
[----:B------:R-:W-:Y:S02]  /*3050*/  USEL UR8, UR8, URZ, !UP0 ;  /* 0x0000003f08087287 */ /* 0x000fe4000c000000 */
[----:B------:R-:W-:Y:S02]  /*3060*/  ULOP3.LUT UR9, UR9, 0x3fff, URZ, 0xc0, !UPT ;  /* 0x00003fff09097892 */ /* 0x000fe4000f8ec03f */
[----:B------:R-:W-:-:S02]  /*3070*/  ULOP3.LUT UR7, UR15, 0x10000, URZ, 0xfc, !UPT ;  /* 0x000100000f077892 */ /* 0x000fc4000f8efc3f */
[----:B------:R-:W-:Y:S02]  /*3080*/  ULOP3.LUT UR9, UR9, 0x10000, URZ, 0xfc, !UPT ;  /* 0x0001000009097892 */ /* 0x000fe4000f8efc3f */
[----:B------:R-:W-:Y:S02]  /*3090*/  UISETP.NE.U32.AND UP0, UPT, UR8, URZ, UPT ;  /* 0x0000003f0800728c */ /* 0x000fe4000bf05070 */
[----:B------:R-:W-:Y:S02]  /*30a0*/  ULEA UR8, UR16, UR7, 0x8 ;  /* 0x0000000710087291 */ /* 0x000fe4000f8e403f */
[----:B------:R-:W-:Y:S01]  /*30b0*/  ULEA UR10, UR16, UR9, 0x9 ;  /* 0x00000009100a7291 */ /* 0x000fe2000f8e483f */
[----:B------:R-:W-:Y:S02]  /*30c0*/  UMOV UR11, 0xc0000010 ;  /* 0xc0000010000b7882 */ /* 0x000fe40000000000 */
[----:B------:R-:W-:Y:S01]  /*30d0*/  UMOV UR9, 0xc0000010 ;  /* 0xc000001000097882 */ /* 0x000fe20000000000 */
[----:B------:R-:W-:-:S05]  /*30e0*/  UIADD3 UR6, UR6, 0x1, URZ ;  /* 0x0000000106067890 */ /* 0x000fca000fffe03f */
[----:B------:R-:W-:Y:S01]  /*30f0*/  QGMMA.64x256x32.F32.E4M3.E4M3 R24, gdesc[UR8], R24, UP0, gsb0 ;  /* 0x03e00000081879f3 */ /* 0x000fe2000b800818 */
[----:B------:R-:W-:-:S04]  /*3100*/  UISETP.NE.AND UP0, UPT, UR6, UR24, UPT ;  /* 0x000000180600728c */ /* 0x000fc8000bf05270 */
[----:B------:R-:W-:-:S06]  /*3110*/  USEL UR7, URZ, 0x1, UP0 ;  /* 0x000000013f077887 */ /* 0x000fcc0008000000 */
[----:B------:R-:W-:Y:S01]  /*3120*/  ISETP.NE.AND P0, PT, RZ, UR7, PT ;  /* 0x00000007ff007c0c */ /* 0x000fe2000bf05270 */
[----:B------:R-:W-:-:S12]  /*3130*/  WARPGROUP.DEPBAR.LE gsb0, 0x1 ;  /* 0x00008000000079c5 */ /* 0x000fd80000010100 */
[----:B------:R-:W-:Y:S05]  /*3140*/  @!P0 BRA `(.L_x_28) ;  /* 0x0000000c00808947 */ /* 0x000fea0003800000 */
[----:B------:R-:W-:Y:S02]  /*3150*/  WARPGROUP.DEPBAR.LE gsb0, 0x0 ;  /* 0x00008000000079c5 */ /* 0x000fe40000010000 */
[----:B------:R-:W-:-:S01]  /*3160*/  FADD R226, R24, R226 ;  /* 0x000000e218e27221 */ /* 0x000fc20000000000 */
[----:B------:R-:W-:Y:S01]  /*3170*/  FADD R225, R25, R225 ;  /* 0x000000e119e17221 */ /* 0x000fe20000000000 */
[----:B------:R1:W-:Y:S01]  /*3180*/  STL [R1+0x90], R227 ;  /* 0x000090e301007387 */ /* 0x0003e20000100800 */
[----:B------:R-:W-:-:S01]  /*3190*/  FADD R224, R26, R224 ;  /* 0x000000e01ae07221 */ /* 0x000fc20000000000 */
[----:B------:R-:W-:Y:S01]  /*31a0*/  FADD R223, R27, R223 ;  /* 0x000000df1bdf7221 */ /* 0x000fe20000000000 */
[----:B------:R-:W-:-:S01]  /*31b0*/  FADD R222, R28, R222 ;  /* 0x000000de1cde7221 */ /* 0x000fc20000000000 */
[----:B------:R-:W-:Y:S01]  /*31c0*/  FADD R221, R29, R221 ;  /* 0x000000dd1ddd7221 */ /* 0x000fe20000000000 */
[----:B-1----:R-:W3:Y:S04]  /*31d0*/  LDL.LU R227, [R1+0x30] ;  /* 0x0000300001e37983 */ /* 0x002ee80000300800 */
[----:B------:R1:W-:Y:S01]  /*31e0*/  STL [R1+0x94], R226 ;  /* 0x000094e201007387 */ /* 0x0003e20000100800 */
[----:B------:R-:W-:-:S01]  /*31f0*/  FADD R220, R30, R220 ;  /* 0x000000dc1edc7221 */ /* 0x000fc20000000000 */
[----:B------:R-:W-:-:S02]  /*3200*/  FADD R219, R31, R219 ;  /* 0x000000db1fdb7221 */ /* 0x000fc40000000000 */
[----:B-1----:R-:W4:Y:S04]  /*3210*/  LDL.LU R226, [R1+0x2c] ;  /* 0x00002c0001e27983 */ /* 0x002f280000300800 */
[----:B------:R1:W-:Y:S01]  /*3220*/  STL [R1+0x98], R225 ;  /* 0x000098e101007387 */ /* 0x0003e20000100800 */
[----:B------:R-:W-:-:S03]  /*3230*/  FADD R218, R32, R218 ;  /* 0x000000da20da7221 */ /* 0x000fc60000000000 */
[----:B-1----:R-:W2:Y:S04]  /*3240*/  LDL.LU R225, [R1+0x28] ;  /* 0x0000280001e17983 */ /* 0x002ea80000300800 */
        /* <DEDUP_REMOVED lines=9> */
[----:B------:R1:W-:Y:S04]  /*32e0*/  STL [R1+0xa8], R221 ;  /* 0x0000a8dd01007387 */ /* 0x0003e80000100800 */
        /* <DEDUP_REMOVED lines=12> */
[----:B-1----:R-:W2:Y:S01]  /*33b0*/  LDL.LU R215, [R1] ;  /* 0x0000000001d77983 */ /* 0x002ea20000300800 */
[----:B------:R-:W-:-:S01]  /*33c0*/  FADD R214, R36, R214 ;  /* 0x000000d624d67221 */ /* 0x000fc20000000000 */
[----:B------:R-:W-:Y:S01]  /*33d0*/  FADD R213, R37, R213 ;  /* 0x000000d525d57221 */ /* 0x000fe20000000000 */
[----:B------:R-:W-:-:S01]  /*33e0*/  FADD R212, R38, R212 ;  /* 0x000000d426d47221 */ /* 0x000fc20000000000 */
[----:B------:R-:W-:Y:S01]  /*33f0*/  FADD R211, R39, R211 ;  /* 0x000000d327d37221 */ /* 0x000fe20000000000 */
[----:B------:R-:W-:-:S01]  /*3400*/  FADD R210, R40, R210 ;  /* 0x000000d228d27221 */ /* 0x000fc20000000000 */
[----:B------:R-:W-:Y:S01]  /*3410*/  STL [R1+0xc4], R214 ;  /* 0x0000c4d601007387 */ /* 0x000fe20000100800 */
        /* <DEDUP_REMOVED lines=11> */
[----:B------:R1:W-:Y:S01]  /*34d0*/  STL [R1+0xd0], R211 ;  /* 0x0000d0d301007387 */ /* 0x0003e20000100800 */
[----:B------:R-:W-:-:S01]  /*34e0*/  FADD R200, R50, R200 ;  /* 0x000000c832c87221 */ /* 0x000fc20000000000 */
[----:B------:R-:W-:Y:S01]  /*34f0*/  FADD R199, R51, R199 ;  /* 0x000000c733c77221 */ /* 0x000fe20000000000 */
        /* <DEDUP_REMOVED lines=69> */
[----:B-----5:R-:W-:Y:S01]  /*3950*/  FADD R0, R121, R0 ;  /* 0x0000000079007221 */ /* 0x020fe20000000000 */
[----:B---3--:R-:W-:-:S01]  /*3960*/  FADD R227, R134, R227 ;  /* 0x000000e386e37221 */ /* 0x008fc20000000000 */
[----:B----4-:R-:W-:Y:S01]  /*3970*/  FADD R226, R133, R226 ;  /* 0x000000e285e27221 */ /* 0x010fe20000000000 */
[----:B--2---:R-:W-:-:S01]  /*3980*/  FADD R225, R132, R225 ;  /* 0x000000e184e17221 */ /* 0x004fc20000000000 */
        /* <DEDUP_REMOVED lines=9> */
[----:B------:R-:W-:-:S05]  /*3a20*/  FADD R215, R122, R215 ;  /* 0x000000d77ad77221 */ /* 0x000fca0000000000 */
[----:B------:R2:W-:Y:S04]  /*3a30*/  STL [R1], R215 ;  /* 0x000000d701007387 */ /* 0x0005e80000100800 */
[----:B------:R3:W-:Y:S04]  /*3a40*/  STL [R1+0x4], R216 ;  /* 0x000004d801007387 */ /* 0x0007e80000100800 */
        /* <DEDUP_REMOVED lines=8> */
[----:B-1----:R-:W4:Y:S04]  /*3ad0*/  LDL.LU R211, [R1+0x34] ;  /* 0x0000340001d37983 */ /* 0x002f280000300800 */
[----:B------:R1:W-:Y:S04]  /*3ae0*/  STL [R1+0x28], R225 ;  /* 0x000028e101007387 */ /* 0x0003e80000100800 */
[----:B------:R-:W4:Y:S04]  /*3af0*/  LDL.LU R212, [R1+0x38] ;  /* 0x0000380001d47983 */ /* 0x000f280000300800 */
[----:B------:R1:W-:Y:S04]  /*3b00*/  STL [R1+0x2c], R226 ;  /* 0x00002ce201007387 */ /* 0x0003e80000100800 */
[----:B------:R-:W4:Y:S04]  /*3b10*/  LDL.LU R213, [R1+0x3c] ;  /* 0x00003c0001d57983 */ /* 0x000f280000300800 */
[----:B------:R1:W-:Y:S04]  /*3b20*/  STL [R1+0x30], R227 ;  /* 0x000030e301007387 */ /* 0x0003e80000100800 */
[----:B------:R-:W4:Y:S04]  /*3b30*/  LDL.LU R214, [R1+0x40] ;  /* 0x0000400001d67983 */ /* 0x000f280000300800 */
[----:B--2---:R-:W2:Y:S04]  /*3b40*/  LDL.LU R215, [R1+0x44] ;  /* 0x0000440001d77983 */ /* 0x004ea80000300800 */
[----:B---3--:R-:W3:Y:S04]  /*3b50*/  LDL.LU R216, [R1+0x48] ;  /* 0x0000480001d87983 */ /* 0x008ee80000300800 */
[----:B----4-:R-:W4:Y:S04]  /*3b60*/  LDL.LU R217, [R1+0x4c] ;  /* 0x00004c0001d97983 */ /* 0x010f280000300800 */
[----:B0-----:R-:W4:Y:S04]  /*3b70*/  LDL.LU R218, [R1+0x50] ;  /* 0x0000500001da7983 */ /* 0x001f280000300800 */
[----:B------:R-:W4:Y:S04]  /*3b80*/  LDL.LU R219, [R1+0x54] ;  /* 0x0000540001db7983 */ /* 0x000f280000300800 */
[----:B------:R-:W4:Y:S04]  /*3b90*/  LDL.LU R220, [R1+0x58] ;  /* 0x0000580001dc7983 */ /* 0x000f280000300800 */
[----:B------:R-:W4:Y:S04]  /*3ba0*/  LDL.LU R221, [R1+0x5c] ;  /* 0x00005c0001dd7983 */ /* 0x000f280000300800 */
[----:B------:R-:W4:Y:S04]  /*3bb0*/  LDL.LU R222, [R1+0x60] ;  /* 0x0000600001de7983 */ /* 0x000f280000300800 */
[----:B------:R-:W4:Y:S04]  /*3bc0*/  LDL.LU R223, [R1+0x64] ;  /* 0x0000640001df7983 */ /* 0x000f280000300800 */
[----:B------:R-:W4:Y:S04]  /*3bd0*/  LDL.LU R224, [R1+0x68] ;  /* 0x0000680001e07983 */ /* 0x000f280000300800 */
[----:B-1----:R-:W4:Y:S04]  /*3be0*/  LDL.LU R225, [R1+0x6c] ;  /* 0x00006c0001e17983 */ /* 0x002f280000300800 */
[----:B------:R-:W4:Y:S04]  /*3bf0*/  LDL.LU R226, [R1+0x70] ;  /* 0x0000700001e27983 */ /* 0x000f280000300800 */
[----:B------:R-:W4:Y:S01]  /*3c00*/  LDL.LU R227, [R1+0x74] ;  /* 0x0000740001e37983 */ /* 0x000f220000300800 */
[----:B------:R-:W-:-:S05]  /*3c10*/  FADD R211, R135, R211 ;  /* 0x000000d387d37221 */ /* 0x000fca0000000000 */
[----:B------:R0:W-:Y:S01]  /*3c20*/  STL [R1+0x34], R211 ;  /* 0x000034d301007387 */ /* 0x0001e20000100800 */
[----:B------:R-:W-:-:S03]  /*3c30*/  FADD R212, R136, R212 ;  /* 0x000000d488d47221 */ /* 0x000fc60000000000 */
[----:B0-----:R1:W5:Y:S01]  /*3c40*/  LDL.LU R211, [R1+0xd0] ;  /* 0x0000d00001d37983 */ /* 0x0013620000300800 */
[----:B------:R-:W-:-:S03]  /*3c50*/  FADD R213, R137, R213 ;  /* 0x000000d589d57221 */ /* 0x000fc60000000000 */
[----:B------:R0:W-:Y:S01]  /*3c60*/  STL [R1+0x38], R212 ;  /* 0x000038d401007387 */ /* 0x0001e20000100800 */
[----:B------:R-:W-:-:S01]  /*3c70*/  FADD R214, R138, R214 ;  /* 0x000000d68ad67221 */ /* 0x000fc20000000000 */
[----:B--2---:R-:W-:Y:S02]  /*3c80*/  FADD R215, R139, R215 ;  /* 0x000000d78bd77221 */ /* 0x004fe40000000000 */
[----:B0-----:R1:W5:Y:S01]  /*3c90*/  LDL.LU R212, [R1+0xcc] ;  /* 0x0000cc0001d47983 */ /* 0x0013620000300800 */
[----:B---3--:R-:W-:-:S03]  /*3ca0*/  FADD R216, R140, R216 ;  /* 0x000000d88cd87221 */ /* 0x008fc60000000000 */
[----:B------:R0:W-:Y:S01]  /*3cb0*/  STL [R1+0x3c], R213 ;  /* 0x00003cd501007387 */ /* 0x0001e20000100800 */
[----:B----4-:R-:W-:-:S03]  /*3cc0*/  FADD R217, R141, R217 ;  /* 0x000000d98dd97221 */ /* 0x010fc60000000000 */
[----:B0-----:R1:W5:Y:S01]  /*3cd0*/  LDL.LU R213, [R1+0xc8] ;  /* 0x0000c80001d57983 */ /* 0x0013620000300800 */
[----:B------:R-:W-:-:S03]  /*3ce0*/  FADD R218, R142, R218 ;  /* 0x000000da8eda7221 */ /* 0x000fc60000000000 */
[----:B------:R0:W-:Y:S01]  /*3cf0*/  STL [R1+0x40], R214 ;  /* 0x000040d601007387 */ /* 0x0001e20000100800 */
[----:B------:R-:W-:-:S01]  /*3d00*/  FADD R219, R143, R219 ;  /* 0x000000db8fdb7221 */ /* 0x000fc20000000000 */
[----:B------:R-:W-:Y:S02]  /*3d10*/  FADD R220, R144, R220 ;  /* 0x000000dc90dc7221 */ /* 0x000fe40000000000 */
[----:B0-----:R1:W5:Y:S04]  /*3d20*/  LDL.LU R214, [R1+0xc4] ;  /* 0x0000c40001d67983 */ /* 0x0013680000300800 */
[----:B------:R0:W-:Y:S01]  /*3d30*/  STL [R1+0x44], R215 ;  /* 0x000044d701007387 */ /* 0x0001e20000100800 */
[----:B------:R-:W-:-:S01]  /*3d40*/  FADD R221, R145, R221 ;  /* 0x000000dd91dd7221 */ /* 0x000fc20000000000 */
[----:B------:R-:W-:-:S02]  /*3d50*/  FADD R222, R146, R222 ;  /* 0x000000de92de7221 */ /* 0x000fc40000000000 */
[----:B0-----:R1:W5:Y:S04]  /*3d60*/  LDL.LU R215, [R1+0xc0] ;  /* 0x0000c00001d77983 */ /* 0x0013680000300800 */
[----:B------:R0:W-:Y:S01]  /*3d70*/  STL [R1+0x48], R216 ;  /* 0x000048d801007387 */ /* 0x0001e20000100800 */
[----:B------:R-:W-:-:S03]  /*3d80*/  FADD R223, R147, R223 ;  /* 0x000000df93df7221 */ /* 0x000fc60000000000 */
        /* <DEDUP_REMOVED lines=13> */
[----:B------:R0:W-:Y:S04]  /*3e60*/  STL [R1+0x5c], R221 ;  /* 0x00005cdd01007387 */ /* 0x0001e80000100800 */
        /* <DEDUP_REMOVED lines=12> */
[----:B0-----:R1:W5:Y:S01]  /*3f30*/  LDL.LU R227, [R1+0x90] ;  /* 0x0000900001e37983 */ /* 0x0013620000300800 */
[----:B------:R-:W-:-:S05]  /*3f40*/  UMOV UR6, URZ ;  /* 0x0000003f00067c82 */ /* 0x000fca0008000000 */
.L_x_28:
[----:B------:R-:W-:Y:S05]  /*3f50*/  @!P1 BRA `(.L_x_29) ;  /* 0x0000000000049947 */ /* 0x000fea0003800000 */
[----:B------:R-:W-:Y:S01]  /*3f60*/  BPT.TRAP 0x1 ;  /* 0x000000040000795c */ /* 0x000fe20000300000 */
.L_x_29:
[----:B------:R3:W-:Y:S04]  /*3f70*/  STL [R1+0x94], R2 ;  /* 0x0000940201007387 */ /* 0x0007e80000100800 */
[----:B---3--:R-:W3:Y:S04]  /*3f80*/  LDL R2, [R1+0x78] ;  /* 0x0000780001027983 */ /* 0x008ee80000100800 */
[----:B-----5:R4:W-:Y:S04]  /*3f90*/  STL [R1+0x90], R0 ;  /* 0x0000900001007387 */ /* 0x0209e80000100800 */
[----:B----4-:R-:W4:Y:S01]  /*3fa0*/  LDL R0, [R1+0x7c] ;  /* 0x00007c0001007983 */ /* 0x010f220000100800 */
[----:B0-----:R-:W-:Y:S01]  /*3fb0*/  IMAD.U32 R229, RZ, RZ, UR17 ;  /* 0x00000011ffe57e24 */ /* 0x001fe2000f8e00ff */
[----:B---3--:R-:W-:-:S02]  /*3fc0*/  ISETP.NE.AND P0, PT, R2, RZ, PT ;  /* 0x000000ff0200720c */ /* 0x008fc40003f05270 */
[----:B------:R0:W5:Y:S11]  /*3fd0*/  LDL.LU R2, [R1+0x94] ;  /* 0x0000940001027983 */ /* 0x0001760000300800 */
[----:B------:R-:W-:-:S05]  /*3fe0*/  @P0 LEA R229, R229, UR14, 0x3 ;  /* 0x0000000ee5e50c11 */ /* 0x000fca000f8e18ff */
[----:B------:R-:W-:-:S05]  /*3ff0*/  @P0 VIADD R229, R229, 0x18 ;  /* 0x00000018e5e50836 */ /* 0x000fca0000000000 */
[----:B----4-:R-:W-:Y:S02]  /*4000*/  @P0 PRMT R229, R0, 0x654, R229 ;  /* 0x0000065400e50816 */ /* 0x010fe400000000e5 */
[----:B------:R0:W5:Y:S01]  /*4010*/  LDL.LU R0, [R1+0x90] ;  /* 0x0000900001007983 */ /* 0x0001620000300800 */
[----:B------:R-:W-:Y:S01]  /*4020*/  UISETP.GT.U32.AND UP0, UPT, UR13, 0x1, UPT ;  /* 0x000000010d00788c */ /* 0x000fe2000bf04070 */
[----:B------:R0:W-:Y:S05]  /*4030*/  @P0 SYNCS.ARRIVE.TRANS64.RED.A1T0 RZ, [R229+URZ], RZ ;  /* 0x000000ffe5ff09a7 */ /* 0x0001ea000810043f */
[----:B------:R-:W-:-:S13]  /*4040*/  PLOP3.LUT P0, PT, PT, PT, UP0, 0x80, 0x0 ;  /* 0x000000000000781c */ /* 0x000fda0003f0f008 */
[----:B0-----:R-:W-:Y:S05]  /*4050*/  @P0 BRA `(.L_x_30) ;  /* 0x0000000000040947 */ /* 0x001fea0003800000 */
[----:B------:R-:W-:Y:S01]  /*4060*/  BPT.TRAP 0x1 ;  /* 0x000000040000795c */ /* 0x000fe20000300000 */
.L_x_30:
[----:B------:R-:W-:Y:S01]  /*4070*/  UIADD3 UR16, UR16, 0x1, URZ ;  /* 0x0000000110107890 */ /* 0x000fe2000fffe03f */
[C---:B------:R-:W-:Y:S01]  /*4080*/  ISETP.GT.AND P0, PT, R228.reuse, 0x1, PT ;  /* 0x00000001e400780c */ /* 0x040fe20003f04270 */
[----:B------:R-:W-:Y:S01]  /*4090*/  UIADD3 UR17, UR17, 0x1, URZ ;  /* 0x0000000111117890 */ /* 0x000fe2000fffe03f */
[----:B------:R-:W-:Y:S01]  /*40a0*/  VIADD R228, R228, 0xffffffff ;  /* 0xffffffffe4e47836 */ /* 0x000fe20000000000 */
[----:B------:R-:W-:Y:S02]  /*40b0*/  UISETP.NE.AND UP0, UPT, UR16, 0x3, UPT ;  /* 0x000000031000788c */ /* 0x000fe4000bf05270 */
[----:B------:R-:W-:Y:S02]  /*40c0*/  UISETP.NE.AND UP1, UPT, UR17, 0x3, UPT ;  /* 0x000000031100788c */ /* 0x000fe4000bf25270 */
[----:B------:R-:W-:Y:S02]  /*40d0*/  USEL UR8, URZ, 0x1, UP0 ;  /* 0x000000013f087887 */ /* 0x000fe40008000000 */
[----:B------:R-:W-:-:S02]  /*40e0*/  USEL UR16, UR16, URZ, UP0 ;  /* 0x0000003f10107287 */ /* 0x000fc40008000000 */
[----:B------:R-:W-:Y:S02]  /*40f0*/  USEL UR17, UR17, URZ, UP1 ;  /* 0x0000003f11117287 */ /* 0x000fe40008800000 */
[----:B------:R-:W-:Y:S01]  /*4100*/  LOP3.LUT R227, R227, UR8, RZ, 0x3c, !PT ;  /* 0x00000008e3e37c12 */ /* 0x000fe2000f8e3cff */
[----:B------:R-:W-:Y:S01]  /*4110*/  UMOV UR8, 0x1 ;  /* 0x0000000100087882 */ /* 0x000fe20000000000 */
[----:B------:R-:W-:Y:S08]  /*4120*/  @P0 BRA `(.L_x_31) ;  /* 0xffffffec007c0947 */ /* 0x000ff0000383ffff */
.L_x_23:
[----:B------:R-:W-:-:S04]  /*4130*/  UISETP.NE.AND UP0, UPT, UR6, URZ, UPT ;  /* 0x0000003f0600728c */ /* 0x000fc8000bf05270 */
[----:B------:R-:W-:-:S06]  /*4140*/  USEL UR6, URZ, 0x1, !UP0 ;  /* 0x000000013f067887 */ /* 0x000fcc000c000000 */
[----:B------:R-:W-:-:S13]  /*4150*/  ISETP.NE.AND P0, PT, RZ, UR6, PT ;  /* 0x00000006ff007c0c */ /* 0x000fda000bf05270 */
[----:B------:R-:W-:Y:S05]  /*4160*/  @!P0 BRA `(.L_x_32) ;  /* 0x0000000c00dc8947 */ /* 0x000fea0003800000 */
[----:B------:R-:W3:Y:S04]  /*4170*/  LDL.LU R227, [R1+0x74] ;  /* 0x0000740001e37983 */ /* 0x000ee80000300800 */
[----:B---3--:R0:W-:Y:S04]  /*4180*/  STL [R1+0x90], R227 ;  /* 0x000090e301007387 */ /* 0x0081e80000100800 */
[----:B0-----:R-:W3:Y:S04]  /*4190*/  LDL.LU R227, [R1+0x70] ;  /* 0x0000700001e37983 */ /* 0x001ee80000300800 */
        /* <DEDUP_REMOVED lines=55> */
[----:B0-----:R-:W3:Y:S01]  /*4510*/  LDL.LU R227, [R1] ;  /* 0x0000000001e37983 */ /* 0x001ee20000300800 */
[----:B------:R-:W-:-:S02]  /*4520*/  WARPGROUP.DEPBAR.LE gsb0, 0x0 ;  /* 0x00008000000079c5 */ /* 0x000fc40000010000 */
[----:B------:R-:W-:Y:S01]  /*4530*/  FADD R226, R24, R226 ;  /* 0x000000e218e27221 */ /* 0x000fe20000000000 */
        /* <DEDUP_REMOVED lines=95> */
[----:B-----5:R-:W-:Y:S01]  /*4b30*/  FADD R2, R120, R2 ;  /* 0x0000000278027221 */ /* 0x020fe20000000000 */
[----:B------:R-:W-:Y:S01]  /*4b40*/  FADD R0, R121, R0 ;  /* 0x0000000079007221 */ /* 0x000fe20000000000 */
[----:B---3--:R-:W-:-:S05]  /*4b50*/  FADD R227, R122, R227 ;  /* 0x000000e37ae37221 */ /* 0x008fca0000000000 */
[----:B------:R0:W-:Y:S04]  /*4b60*/  STL [R1], R227 ;  /* 0x000000e301007387 */ /* 0x0001e80000100800 */
[----:B0-----:R-:W3:Y:S02]  /*4b70*/  LDL.LU R227, [R1+0x100] ;  /* 0x0001000001e37983 */ /* 0x001ee40000300800 */
[----:B---3--:R-:W-:-:S05]  /*4b80*/  FADD R227, R123, R227 ;  /* 0x000000e37be37221 */ /* 0x008fca0000000000 */
[----:B------:R0:W-:Y:S04]  /*4b90*/  STL [R1+0x4], R227 ;  /* 0x000004e301007387 */ /* 0x0001e80000100800 */
        /* <DEDUP_REMOVED lines=83> */
[----:B------:R0:W-:Y:S02]  /*50d0*/  STL [R1+0x74], R227 ;  /* 0x000074e301007387 */ /* 0x0001e40000100800 */
.L_x_32:
[----:B------:R-:W-:Y:S02]  /*50e0*/  WARPGROUP.DEPBAR.LE gsb0, 0x0 ;  /* 0x00008000000079c5 */ /* 0x000fe40000010000 */
[----:B------:R-:W3:Y:S02]  /*50f0*/  LDC R24, c[0x0][0x28c] ;  /* 0x0000a300ff187b82 */ /* 0x000ee40000000800 */
[----:B---3--:R-:W-:-:S13]  /*5100*/  ISETP.GE.AND P0, PT, R24, 0x1, PT ;  /* 0x000000011800780c */ /* 0x008fda0003f06270 */
[----:B------:R-:W-:Y:S05]  /*5110*/  @!P0 BRA `(.L_x_33) ;  /* 0x0000000000648947 */ /* 0x000fea0003800000 */
[----:B------:R-:W-:-:S06]  /*5120*/  UISETP.NE.AND UP0, UPT, UR22, 0x3, UPT ;  /* 0x000000031600788c */ /* 0x000fcc000bf05270 */
[----:B------:R-:W-:-:S13]  /*5130*/  PLOP3.LUT P0, PT, PT, PT, UP0, 0x80, 0x0 ;  /* 0x000000000000781c */ /* 0x000fda0003f0f008 */
[----:B------:R-:W-:Y:S05]  /*5140*/  @!P0 BRA `(.L_x_34) ;  /* 0x0000000000048947 */ /* 0x000fea0003800000 */
[----:B------:R-:W-:Y:S01]  /*5150*/  BPT.TRAP 0x1 ;  /* 0x000000040000795c */ /* 0x000fe20000300000 */
.L_x_34:
[----:B0-----:R-:W3:Y:S01]  /*5160*/  LDL R227, [R1+0x78] ;  /* 0x0000780001e37983 */ /* 0x001ee20000100800 */
[----:B------:R-:W-:Y:S01]  /*5170*/  BSSY B0, `(.L_x_35) ;  /* 0x000000f000007945 */ /* 0x000fe20003800000 */
[----:B---3--:R-:W-:-:S13]  /*5180*/  ISETP.NE.AND P0, PT, R227, RZ, PT ;  /* 0x000000ffe300720c */ /* 0x008fda0003f05270 */
[----:B------:R-:W-:Y:S05]  /*5190*/  @!P0 BRA `(.L_x_36) ;  /* 0x0000000000308947 */ /* 0x000fea0003800000 */
[----:B------:R-:W3:Y:S01]  /*51a0*/  LDL R227, [R1+0x7c] ;  /* 0x00007c0001e37983 */ /* 0x000ee20000100800 */
[----:B------:R-:W-:-:S04]  /*51b0*/  UISETP.LT.AND UP0, UPT, UR12, 0x1, UPT ;  /* 0x000000010c00788c */ /* 0x000fc8000bf01270 */
[----:B------:R-:W-:-:S04]  /*51c0*/  USEL UR8, UR12, 0x1, UP0 ;  /* 0x000000010c087887 */ /* 0x000fc80008000000 */
[----:B------:R-:W-:-:S04]  /*51d0*/  UIADD3 UR8, UR5, UR12, -UR8 ;  /* 0x0000000c05087290 */ /* 0x000fc8000fffe808 */
[----:B------:R-:W-:-:S04]  /*51e0*/  UIMAD.WIDE.U32 UR6, UR8, -0x55555555, URZ ;  /* 0xaaaaaaab080678a5 */ /* 0x000fc8000f8e003f */
[----:B------:R-:W-:-:S04]  /*51f0*/  USHF.R.U32.HI UR6, URZ, 0x1, UR7 ;  /* 0x000000013f067899 */ /* 0x000fc80008011607 */
[----:B------:R-:W-:-:S04]  /*5200*/  UIMAD UR8, UR6, -0x3, UR8 ;  /* 0xfffffffd060878a4 */ /* 0x000fc8000f8e0208 */
[----:B------:R-:W-:-:S04]  /*5210*/  ULEA UR8, UR8, UR14, 0x3 ;  /* 0x0000000e08087291 */ /* 0x000fc8000f8e183f */
[----:B------:R-:W-:-:S06]  /*5220*/  UIADD3 UR8, UR8, 0x18, URZ ;  /* 0x0000001808087890 */ /* 0x000fcc000fffe03f */
[----:B------:R-:W-:-:S05]  /*5230*/  IMAD.U32 R24, RZ, RZ, UR8 ;  /* 0x00000008ff187e24 */ /* 0x000fca000f8e00ff */
[----:B---3--:R-:W-:-:S04]  /*5240*/  PRMT R24, R227, 0x654, R24 ;  /* 0x00000654e3187816 */ /* 0x008fc80000000018 */
[----:B------:R0:W-:Y:S03]  /*5250*/  SYNCS.ARRIVE.TRANS64.RED.A1T0 RZ, [R24+URZ], RZ ;  /* 0x000000ff18ff79a7 */ /* 0x0001e6000810043f */
.L_x_36:
[----:B------:R-:W-:Y:S05]  /*5260*/  BSYNC B0 ;  /* 0x0000000000007941 */ /* 0x000fea0003800000 */
.L_x_35:
[----:B------:R-:W-:-:S06]  /*5270*/  UISETP.GT.U32.AND UP0, UPT, UR13, 0x1, UPT ;  /* 0x000000010d00788c */ /* 0x000fcc000bf04070 */
[----:B------:R-:W-:-:S13]  /*5280*/  PLOP3.LUT P0, PT, PT, PT, UP0, 0x80, 0x0 ;  /* 0x000000000000781c */ /* 0x000fda0003f0f008 */
[----:B------:R-:W-:Y:S05]  /*5290*/  @P0 BRA `(.L_x_33) ;  /* 0x0000000000040947 */ /* 0x000fea0003800000 */
[----:B------:R-:W-:Y:S01]  /*52a0*/  BPT.TRAP 0x1 ;  /* 0x000000040000795c */ /* 0x000fe20000300000 */
.L_x_33:
[----:B-----5:R3:W-:Y:S01]  /*52b0*/  STL [R1+0x94], R2 ;  /* 0x0000940201007387 */ /* 0x0207e20000100800 */
[----:B------:R-:W4:Y:S01]  /*52c0*/  LDC R28, c[0x0][0x288] ;  /* 0x0000a200ff1c7b82 */ /* 0x000f220000000800 */
[----:B------:R-:W-:Y:S02]  /*52d0*/  UIADD3 UR9, UR12, UR5, URZ ;  /* 0x000000050c097290 */ /* 0x000fe4000fffe03f */
[----:B------:R0:W-:Y:S01]  /*52e0*/  STL [R1+0x90], R0 ;  /* 0x0000900001007387 */ /* 0x0001e20000100800 */
[----:B------:R-:W-:Y:S01]  /*52f0*/  USHF.R.S32.HI UR10, URZ, 0x1f, UR23 ;  /* 0x0000001f3f0a7899 */ /* 0x000fe20008011417 */
[----:B------:R-:W-:Y:S01]  /*5300*/  ULDC.64 UR14, c[0x0][0x5d0] ;  /* 0x00017400000e7ab9 */ /* 0x000fe20000000a00 */
[----:B------:R-:W-:Y:S01]  /*5310*/  ULDC UR11, c[0x0][0x284] ;  /* 0x0000a100000b7ab9 */ /* 0x000fe20000000800 */
[----:B---3--:R-:W3:Y:S01]  /*5320*/  S2R R2, SR_TID.X ;  /* 0x0000000000027919 */ /* 0x008ee20000002100 */
[----:B0-----:R-:W2:Y:S04]  /*5330*/  LDL.LU R0, [R1+0x88] ;  /* 0x0000880001007983 */ /* 0x001ea80000300800 */
[----:B------:R-:W4:Y:S01]  /*5340*/  LDL.LU R227, [R1+0x8c] ;  /* 0x00008c0001e37983 */ /* 0x000f220000300800 */
[----:B------:R-:W-:-:S02]  /*5350*/  UISETP.GT.U32.AND UP0, UPT, UR9, 0x2, UPT ;  /* 0x000000020900788c */ /* 0x000fc4000bf04070 */
[----:B------:R-:W-:Y:S01]  /*5360*/  UISETP.GE.U32.AND UP1, UPT, UR12, 0x3, UPT ;  /* 0x000000030c00788c */ /* 0x000fe2000bf26070 */
[--C-:B---3--:R-:W-:Y:S02]  /*5370*/  SHF.R.U32.HI R24, RZ, 0x2, R2.reuse ;  /* 0x00000002ff187819 */ /* 0x108fe40000011602 */
[----:B------:R-:W-:Y:S02]  /*5380*/  LOP3.LUT R26, R2, 0x60, RZ, 0xc0, !PT ;  /* 0x00000060021a7812 */ /* 0x000fe400078ec0ff */
[----:B------:R-:W-:Y:S02]  /*5390*/  SHF.R.U32.HI R27, RZ, 0x7, R2 ;  /* 0x00000007ff1b7819 */ /* 0x000fe40000011602 */
[----:B------:R-:W-:Y:S02]  /*53a0*/  LOP3.LUT R25, R24, 0x7, RZ, 0xc0, !PT ;  /* 0x0000000718197812 */ /* 0x000fe400078ec0ff */
[----:B------:R-:W-:Y:S02]  /*53b0*/  SHF.R.U32.HI R26, RZ, 0x1, R26 ;  /* 0x00000001ff1a7819 */ /* 0x000fe4000001161a */
[----:B------:R-:W-:-:S02]  /*53c0*/  LOP3.LUT R24, R27, 0x1, RZ, 0xc0, !PT ;  /* 0x000000011b187812 */ /* 0x000fc400078ec0ff */
[----:B------:R-:W-:-:S03]  /*53d0*/  IADD3 R29, RZ, -R26, -R25 ;  /* 0x8000001aff1d7210 */ /* 0x000fc60007ffe819 */
[C---:B------:R-:W-:Y:S02]  /*53e0*/  IMAD.SHL.U32 R30, R24.reuse, 0x40, RZ ;  /* 0x00000040181e7824 */ /* 0x040fe400078e00ff */
[----:B------:R-:W-:Y:S02]  /*53f0*/  IMAD R29, R24, -0x40, R29 ;  /* 0xffffffc0181d7824 */ /* 0x000fe400078e021d */
[----:B------:R-:W-:Y:S01]  /*5400*/  IMAD.SHL.U32 R24, R2, 0x2, RZ ;  /* 0x0000000202187824 */ /* 0x000fe200078e00ff */
[----:B------:R-:W-:-:S04]  /*5410*/  LOP3.LUT R27, R30, 0x40, R25, 0xe2, !PT ;  /* 0x000000401e1b7812 */ /* 0x000fc800078ee219 */
[----:B------:R-:W-:Y:S02]  /*5420*/  LOP3.LUT R30, R24, 0x6, RZ, 0xc0, !PT ;  /* 0x00000006181e7812 */ /* 0x000fe400078ec0ff */
[----:B------:R-:W-:Y:S02]  /*5430*/  LOP3.LUT R24, R2, 0x3, RZ, 0xc0, !PT ;  /* 0x0000000302187812 */ /* 0x000fe400078ec0ff */
[----:B------:R0:W5:Y:S01]  /*5440*/  LDL.LU R2, [R1+0x94] ;  /* 0x0000940001027983 */ /* 0x0001620000300800 */
[----:B------:R-:W-:Y:S01]  /*5450*/  UIMAD.WIDE.U32 UR6, UR9, -0x55555555, URZ ;  /* 0xaaaaaaab090678a5 */ /* 0x000fe2000f8e003f */
[----:B--2---:R-:W-:Y:S01]  /*5460*/  PRMT R30, R30, 0x6540, R0 ;  /* 0x000065401e1e7816 */ /* 0x004fe20000000000 */
[----:B------:R-:W-:Y:S02]  /*5470*/  IMAD.SHL.U32 R35, R0, 0x100, RZ ;  /* 0x0000010000237824 */ /* 0x000fe400078e00ff */
[----:B------:R0:W5:Y:S01]  /*5480*/  LDL.LU R0, [R1+0x90] ;  /* 0x0000900001007983 */ /* 0x0001620000300800 */
[----:B----4-:R-:W-:Y:S01]  /*5490*/  IMAD R34, R24, -0x2, R28 ;  /* 0xfffffffe18227824 */ /* 0x010fe200078e021c */
[----:B------:R-:W-:Y:S01]  /*54a0*/  UIMAD UR5, UR10, UR14, URZ ;  /* 0x0000000e0a0572a4 */ /* 0x000fe2000f8e023f */
[----:B------:R-:W-:Y:S01]  /*54b0*/  ISETP.GE.AND P0, PT, R35, R28, PT ;  /* 0x0000001c2300720c */ /* 0x000fe20003f06270 */
[C---:B------:R-:W-:Y:S01]  /*54c0*/  IMAD.SHL.U32 R28, R227.reuse, 0x80, RZ ;  /* 0x00000080e31c7824 */ /* 0x040fe200078e00ff */
[----:B------:R-:W-:Y:S01]  /*54d0*/  UISETP.LT.U32.AND UP0, UPT, UR12, 0x3, UP0 ;  /* 0x000000030c00788c */ /* 0x000fe20008701070 */
[--C-:B------:R-:W-:Y:S01]  /*54e0*/  SHF.R.S32.HI R31, RZ, 0x1f, R30.reuse ;  /* 0x0000001fff1f7819 */ /* 0x100fe2000001141e */
[----:B------:R-:W-:Y:S01]  /*54f0*/  UIMAD UR8, UR23, UR15, UR5 ;  /* 0x0000000f170872a4 */ /* 0x000fe2000f8e0205 */
[----:B------:R-:W-:Y:S01]  /*5500*/  IMAD.U32 R25, RZ, RZ, UR14 ;  /* 0x0000000eff197e24 */ /* 0x000fe2000f8e00ff */
[C---:B------:R-:W-:Y:S01]  /*5510*/  ISETP.GE.OR P0, PT, R28.reuse, UR11, P0 ;  /* 0x0000000b1c007c0c */ /* 0x040fe20008706670 */
[----:B------:R-:W-:Y:S01]  /*5520*/  USEL UR5, URZ, 0x1, !UP0 ;  /* 0x000000013f057887 */ /* 0x000fe2000c000000 */
[----:B------:R-:W-:Y:S01]  /*5530*/  IMAD.WIDE R32, R227, 0x80, RZ ;  /* 0x00000080e3207825 */ /* 0x000fe200078e02ff */
[----:B------:R-:W-:Y:S01]  /*5540*/  USHF.R.U32.HI UR6, URZ, 0x1, UR7 ;  /* 0x000000013f067899 */ /* 0x000fe20008011607 */
[----:B------:R-:W-:Y:S01]  /*5550*/  IADD3 R38, -R28, UR11, R29 ;  /* 0x0000000b1c267c10 */ /* 0x000fe2000fffe11d */
[----:B------:R-:W-:Y:S01]  /*5560*/  ULOP3.LUT UR4, UR4, UR5, URZ, 0x3c, !UPT ;  /* 0x0000000504047292 */ /* 0x000fe2000f8e3c3f */
[----:B------:R-:W-:Y:S01]  /*5570*/  IMAD.WIDE.U32 R24, R25, UR23, R30 ;  /* 0x0000001719187c25 */ /* 0x000fe2000f8e001e */
[----:B------:R-:W-:Y:S01]  /*5580*/  UIMAD UR5, UR6, -0x3, UR9 ;  /* 0xfffffffd060578a4 */ /* 0x000fe2000f8e0209 */
[----:B------:R-:W-:Y:S01]  /*5590*/  LOP3.LUT R39, R32, R27, R26, 0xfe, !PT ;  /* 0x0000001b20277212 */ /* 0x000fe200078efe1a */
[----:B------:R-:W-:Y:S01]  /*55a0*/  @UP1 ULOP3.LUT UR4, UR4, 0x1, UR6, 0x78, !UPT ;  /* 0x0000000104041892 */ /* 0x000fe2000f8e7806 */
[----:B------:R-:W-:-:S02]  /*55b0*/  VIADD R25, R25, UR8 ;  /* 0x0000000819197c36 */ /* 0x000fc40008000000 */
[----:B------:R-:W-:Y:S02]  /*55c0*/  IMAD.IADD R35, R34, 0x1, -R35 ;  /* 0x0000000122237824 */ /* 0x000fe400078e0a23 */
[----:B------:R-:W-:Y:S01]  /*55d0*/  IMAD.MOV.U32 R34, RZ, RZ, -0x1 ;  /* 0xffffffffff227424 */ /* 0x000fe200078e00ff */
[----:B0-----:R-:W-:Y:S06]  /*55e0*/  @P0 BRA `(.L_x_37) ;  /* 0x0000008c00980947 */ /* 0x001fec0003800000 */
[----:B------:R-:W0:Y:S01]  /*55f0*/  LDC.64 R28, c[0x0][0x5c8] ;  /* 0x00017200ff1c7b82 */ /* 0x000e220000000a00 */
[----:B------:R-:W-:Y:S01]  /*5600*/  ULDC.64 UR6, c[0x0][0x5c0] ;  /* 0x0001700000067ab9 */ /* 0x000fe20000000a00 */
[----:B------:R-:W-:Y:S01]  /*5610*/  BSSY B0, `(.L_x_37) ;  /* 0x00008e3000007945 */ /* 0x000fe20003800000 */
[-C--:B0-----:R-:W-:Y:S02]  /*5620*/  IMAD R26, R33, R28.reuse, RZ ;  /* 0x0000001c211a7224 */ /* 0x081fe400078e02ff */
[----:B------:R-:W-:-:S04]  /*5630*/  IMAD.WIDE.U32 R24, R39, R28, R24 ;  /* 0x0000001c27187225 */ /* 0x000fc800078e0018 */
[----:B------:R-:W-:Y:S01]  /*5640*/  IMAD R27, R39, R29, R26 ;  /* 0x0000001d271b7224 */ /* 0x000fe200078e021a */
[----:B------:R-:W-:Y:S02]  /*5650*/  LEA R26, P0, R28, R24, 0x3 ;  /* 0x000000181c1a7211 */ /* 0x000fe400078018ff */
[----:B------:R-:W-:Y:S01]  /*5660*/  IADD3 R24, P1, R24, UR6, RZ ;  /* 0x0000000618187c10 */ /* 0x000fe2000ff3e0ff */
[----:B------:R-:W-:Y:S01]  /*5670*/  IMAD.IADD R27, R25, 0x1, R27 ;  /* 0x00000001191b7824 */ /* 0x000fe200078e021b */
[----:B------:R-:W-:-:S04]  /*5680*/  IADD3 R26, P3, R26, UR6, RZ ;  /* 0x000000061a1a7c10 */ /* 0x000fc8000ff7e0ff */
[----:B------:R-:W-:Y:S02]  /*5690*/  LEA.HI.X R28, R28, R27, R29, 0x3, P0 ;  /* 0x0000001b1c1c7211 */ /* 0x000fe400000f1c1d */
[----:B------:R-:W-:Y:S02]  /*56a0*/  FSETP.NEU.AND P0, PT, RZ, UR21, PT ;  /* 0x00000015ff007c0b */ /* 0x000fe4000bf0d000 */
[----:B------:R-:W-:Y:S02]  /*56b0*/  IADD3.X R25, R27, UR7, RZ, P1, !PT ;  /* 0x000000071b197c10 */ /* 0x000fe40008ffe4ff */
[----:B------:R-:W-:-:S09]  /*56c0*/  IADD3.X R27, R28, UR7, RZ, P3, !PT ;  /* 0x000000071c1b7c10 */ /* 0x000fd20009ffe4ff */
[----:B------:R-:W-:Y:S05]  /*56d0*/  @!P0 BRA `(.L_x_38) ;  /* 0x0000006800d88947 */ /* 0x000fea0003800000 */
[----:B------:R-:W-:Y:S01]  /*56e0*/  ULDC.64 UR8, c[0x0][0x5b8] ;  /* 0x00016e0000087ab9 */ /* 0x000fe20000000a00 */
[----:B------:R-:W-:Y:S01]  /*56f0*/  ISETP.GE.AND P0, PT, R38, 0x1, PT ;  /* 0x000000012600780c */ /* 0x000fe20003f06270 */
[----:B------:R-:W-:Y:S02]  /*5700*/  UIMAD UR6, UR10, UR8, URZ ;  /* 0x000000080a0672a4 */ /* 0x000fe4000f8e023f */
[----:B------:R-:W-:Y:S01]  /*5710*/  IMAD.U32 R29, RZ, RZ, UR8 ;  /* 0x00000008ff1d7e24 */ /* 0x000fe2000f8e00ff */
[----:B------:R-:W-:Y:S01]  /*5720*/  BSSY B1, `(.L_x_39) ;  /* 0x000000f000017945 */ /* 0x000fe20003800000 */
[----:B------:R-:W-:Y:S01]  /*5730*/  ISETP.LT.OR P4, PT, R35, 0x1, !P0 ;  /* 0x000000012300780c */ /* 0x000fe20004781670 */
[----:B------:R-:W-:Y:S02]  /*5740*/  UIMAD UR6, UR23, UR9, UR6 ;  /* 0x00000009170672a4 */ /* 0x000fe4000f8e0206 */
[----:B------:R-:W-:Y:S01]  /*5750*/  IMAD.WIDE.U32 R30, R29, UR23, R30 ;  /* 0x000000171d1e7c25 */ /* 0x000fe2000f8e001e */
[----:B------:R-:W-:-:S03]  /*5760*/  ULDC.64 UR8, c[0x0][0x5a8] ;  /* 0x00016a0000087ab9 */ /* 0x000fc60000000a00 */
[----:B------:R-:W-:Y:S01]  /*5770*/  VIADD R31, R31, UR6 ;  /* 0x000000061f1f7c36 */ /* 0x000fe20008000000 */
[----:B------:R-:W-:Y:S02]  /*5780*/  ULDC.64 UR6, c[0x0][0x5b0] ;  /* 0x00016c0000067ab9 */ /* 0x000fe40000000a00 */
[----:B------:R-:W-:Y:S02]  /*5790*/  IMAD R36, R33, UR6, RZ ;  /* 0x0000000621247c24 */ /* 0x000fe4000f8e02ff */
[----:B------:R-:W-:-:S04]  /*57a0*/  IMAD.WIDE.U32 R28, R39, UR6, R30 ;  /* 0x00000006271c7c25 */ /* 0x000fc8000f8e001e */
[--C-:B------:R-:W-:Y:S01]  /*57b0*/  IMAD R37, R39, UR7, R36.reuse ;  /* 0x0000000727257c24 */ /* 0x100fe2000f8e0224 */
[----:B------:R-:W-:Y:S02]  /*57c0*/  IADD3 R28, P1, R28, UR8, RZ ;  /* 0x000000081c1c7c10 */ /* 0x000fe4000ff3e0ff */
[----:B------:R-:W-:Y:S02]  /*57d0*/  PRMT R36, RZ, 0x7610, R36 ;  /* 0x00007610ff247816 */ /* 0x000fe40000000024 */
[----:B------:R-:W-:Y:S01]  /*57e0*/  IADD3.X R29, R29, UR9, R37, P1, !PT ;  /* 0x000000091d1d7c10 */ /* 0x000fe20008ffe425 */
[----:B------:R-:W-:Y:S08]  /*57f0*/  @P4 BRA `(.L_x_40) ;  /* 0x0000000000044947 */ /* 0x000ff00003800000 */
[----:B------:R0:W5:Y:S02]  /*5800*/  LDG.E.U8 R36, desc[UR18][R28.64] ;  /* 0x000000121c247981 */ /* 0x000164000c1e1100 */
.L_x_40:
[----:B------:R-:W-:Y:S05]  /*5810*/  BSYNC B1 ;  /* 0x0000000000017941 */ /* 0x000fea0003800000 */
.L_x_39:
[----:B-----5:R-:W-:Y:S01]  /*5820*/  LOP3.LUT R36, R36, 0xff, RZ, 0xc0, !PT ;  /* 0x000000ff24247812 */ /* 0x020fe200078ec0ff */
[----:B------:R-:W-:Y:S01]  /*5830*/  BSSY B1, `(.L_x_41) ;  /* 0x000000b000017945 */ /* 0x000fe20003800000 */
[----:B------:R-:W-:Y:S02]  /*5840*/  ISETP.LT.OR P3, PT, R35, 0x2, !P0 ;  /* 0x000000022300780c */ /* 0x000fe40004761670 */
[----:B------:R-:W-:-:S05]  /*5850*/  F2FP.F16.E4M3.UNPACK_B R36, R36 ;  /* 0x00000024ff24723e */ /* 0x000fca00020006ff */
[----:B------:R-:W-:-:S05]  /*5860*/  HADD2.F32 R36, -RZ, R36.H0_H0 ;  /* 0x20000024ff247230 */ /* 0x000fca0000004100 */
[----:B------:R-:W-:Y:S01]  /*5870*/  FMUL R37, R36, UR21 ;  /* 0x0000001524257c20 */ /* 0x000fe20008400000 */
[----:B------:R-:W-:-:S03]  /*5880*/  PRMT R36, RZ, 0x7610, R36 ;  /* 0x00007610ff247816 */ /* 0x000fc60000000024 */
[----:B------:R-:W-:-:S05]  /*5890*/  FFMA R37, R226, UR20, R37 ;  /* 0x00000014e2257c23 */ /* 0x000fca0008000025 */
[----:B------:R-:W-:-:S05]  /*58a0*/  F2FP.SATFINITE.E4M3.F32.PACK_AB_MERGE_C R37, RZ, R37, RZ ;  /* 0x00000025ff25723e */ /* 0x000fca00048070ff */
[----:B------:R2:W-:Y:S01]  /*58b0*/  @!P4 STG.E.U8 desc[UR18][R24.64], R37 ;  /* 0x000000251800c986 */ /* 0x0005e2000c101112 */
[----:B------:R-:W-:Y:S05]  /*58c0*/  @P3 BRA `(.L_x_42) ;  /* 0x0000000000043947 */ /* 0x000fea0003800000 */
[----:B------:R3:W5:Y:S02]  /*58d0*/  LDG.E.U8 R36, desc[UR18][R28.64+0x1] ;  /* 0x000001121c247981 */ /* 0x000764000c1e1100 */
.L_x_42:
[----:B------:R-:W-:Y:S05]  /*58e0*/  BSYNC B1 ;  /* 0x0000000000017941 */ /* 0x000fea0003800000 */
.L_x_41:
[----:B-----5:R-:W-:Y:S01]  /*58f0*/  LOP3.LUT R36, R36, 0xff, RZ, 0xc0, !PT ;  /* 0x000000ff24247812 */ /* 0x020fe200078ec0ff */
[----:B------:R-:W-:Y:S01]  /*5900*/  BSSY B1, `(.L_x_43) ;  /* 0x0000013000017945 */ /* 0x000fe20003800000 */
[----:B--2---:R-:W-:Y:S02]  /*5910*/  IADD3 R37, P1, R39, 0x8, RZ ;  /* 0x0000000827257810 */ /* 0x004fe40007f3e0ff */
[----:B------:R-:W-:-:S03]  /*5920*/  F2FP.F16.E4M3.UNPACK_B R36, R36 ;  /* 0x00000024ff24723e */ /* 0x000fc600020006ff */
[----:B------:R-:W-:Y:S01]  /*5930*/  IMAD.X R32, RZ, RZ, R33, P1 ;  /* 0x000000ffff207224 */ /* 0x000fe200008e0621 */
[----:B------:R-:W-:Y:S01]  /*5940*/  ISETP.GE.AND P1, PT, R38, 0x9, PT ;  /* 0x000000092600780c */ /* 0x000fe20003f26270 */
[----:B------:R-:W-:Y:S02]  /*5950*/  HADD2.F32 R36, -RZ, R36.H0_H0 ;  /* 0x20000024ff247230 */ /* 0x000fe40000004100 */
[----:B------:R-:W-:Y:S01]  /*5960*/  IMAD R32, R32, UR6, RZ ;  /* 0x0000000620207c24 */ /* 0x000fe2000f8e02ff */
[----:B------:R-:W-:Y:S01]  /*5970*/  ISETP.LT.OR P5, PT, R35, 0x1, !P1 ;  /* 0x000000012300780c */ /* 0x000fe20004fa1670 */
[----:B------:R-:W-:-:S04]  /*5980*/  IMAD.WIDE.U32 R30, R37, UR6, R30 ;  /* 0x00000006251e7c25 */ /* 0x000fc8000f8e001e */
[----:B------:R-:W-:Y:S01]  /*5990*/  FMUL R36, R36, UR21 ;  /* 0x0000001524247c20 */ /* 0x000fe20008400000 */
[----:B------:R-:W-:-:S03]  /*59a0*/  IMAD R37, R37, UR7, R32 ;  /* 0x0000000725257c24 */ /* 0x000fc6000f8e0220 */
[----:B------:R-:W-:Y:S01]  /*59b0*/  FFMA R36, R225, UR20, R36 ;  /* 0x00000014e1247c23 */ /* 0x000fe20008000024 */
[----:B------:R-:W-:Y:S02]  /*59c0*/  IADD3 R30, P4, R30, UR8, RZ ;  /* 0x000000081e1e7c10 */ /* 0x000fe4000ff9e0ff */
[----:B------:R-:W-:Y:S02]  /*59d0*/  PRMT R32, RZ, 0x7610, R32 ;  /* 0x00007610ff207816 */ /* 0x000fe40000000020 */
[----:B------:R-:W-:Y:S02]  /*59e0*/  F2FP.SATFINITE.E4M3.F32.PACK_AB_MERGE_C R33, RZ, R36, RZ ;  /* 0x00000024ff21723e */ /* 0x000fe400048070ff */
[----:B------:R-:W-:-:S03]  /*59f0*/  IADD3.X R31, R31, UR9, R37, P4, !PT ;  /* 0x000000091f1f7c10 */ /* 0x000fc6000a7fe425 */
[----:B------:R2:W-:Y:S01]  /*5a00*/  @!P3 STG.E.U8 desc[UR18][R24.64+0x1], R33 ;  /* 0x000001211800b986 */ /* 0x0005e2000c101112 */
[----:B------:R-:W-:Y:S05]  /*5a10*/  @P5 BRA `(.L_x_44) ;  /* 0x0000000000045947 */ /* 0x000fea0003800000 */
[----:B------:R4:W5:Y:S02]  /*5a20*/  LDG.E.U8 R32, desc[UR18][R30.64] ;  /* 0x000000121e207981 */ /* 0x000964000c1e1100 */
.L_x_44:
[----:B------:R-:W-:Y:S05]  /*5a30*/  BSYNC B1 ;  /* 0x0000000000017941 */ /* 0x000fea0003800000 */
.L_x_43:
[----:B-----5:R-:W-:Y:S01]  /*5a40*/  LOP3.LUT R32, R32, 0xff, RZ, 0xc0, !PT ;  /* 0x000000ff20207812 */ /* 0x020fe200078ec0ff */
[----:B------:R-:W-:Y:S01]  /*5a50*/  BSSY B1, `(.L_x_45) ;  /* 0x000000b000017945 */ /* 0x000fe20003800000 */
[----:B------:R-:W-:Y:S02]  /*5a60*/  ISETP.LT.OR P3, PT, R35, 0x2, !P1 ;  /* 0x000000022300780c */ /* 0x000fe40004f61670 */
[----:B------:R-:W-:-:S05]  /*5a70*/  F2FP.F16.E4M3.UNPACK_B R32, R32 ;  /* 0x00000020ff20723e */ /* 0x000fca00020006ff */
[----:B------:R-:W-:-:S05]  /*5a80*/  HADD2.F32 R32, -RZ, R32.H0_H0 ;  /* 0x20000020ff207230 */ /* 0x000fca0000004100 */
[----:B--2---:R-:W-:Y:S01]  /*5a90*/  FMUL R33, R32, UR21 ;  /* 0x0000001520217c20 */ /* 0x004fe20008400000 */
[----:B------:R-:W-:-:S03]  /*5aa0*/  PRMT R32, RZ, 0x7610, R32 ;  /* 0x00007610ff207816 */ /* 0x000fc60000000020 */
[----:B------:R-:W-:-:S05]  /*5ab0*/  FFMA R33, R224, UR20, R33 ;  /* 0x00000014e0217c23 */ /* 0x000fca0008000021 */
[----:B------:R-:W-:-:S05]  /*5ac0*/  F2FP.SATFINITE.E4M3.F32.PACK_AB_MERGE_C R33, RZ, R33, RZ ;  /* 0x00000021ff21723e */ /* 0x000fca00048070ff */
[----:B------:R2:W-:Y:S01]  /*5ad0*/  @!P5 STG.E.U8 desc[UR18][R26.64], R33 ;  /* 0x000000211a00d986 */ /* 0x0005e2000c101112 */
[----:B------:R-:W-:Y:S05]  /*5ae0*/  @P3 BRA `(.L_x_46) ;  /* 0x0000000000043947 */ /* 0x000fea0003800000 */
[----:B------:R0:W5:Y:S02]  /*5af0*/  LDG.E.U8 R32, desc[UR18][R30.64+0x1] ;  /* 0x000001121e207981 */ /* 0x000164000c1e1100 */
.L_x_46:
[----:B------:R-:W-:Y:S05]  /*5b00*/  BSYNC B1 ;  /* 0x0000000000017941 */ /* 0x000fea0003800000 */
.L_x_45:
[----:B-----5:R-:W-:Y:S01]  /*5b10*/  LOP3.LUT R32, R32, 0xff, RZ, 0xc0, !PT ;  /* 0x000000ff20207812 */ /* 0x020fe200078ec0ff */
[----:B------:R-:W-:Y:S01]  /*5b20*/  BSSY B1, `(.L_x_47) ;  /* 0x000000b000017945 */ /* 0x000fe20003800000 */
[----:B------:R-:W-:Y:S02]  /*5b30*/  ISETP.LT.OR P4, PT, R35, 0x9, !P0 ;  /* 0x000000092300780c */ /* 0x000fe40004781670 */
[----:B------:R-:W-:-:S05]  /*5b40*/  F2FP.F16.E4M3.UNPACK_B R32, R32 ;  /* 0x00000020ff20723e */ /* 0x000fca00020006ff */
[----:B------:R-:W-:-:S05]  /*5b50*/  HADD2.F32 R32, -RZ, R32.H0_H0 ;  /* 0x20000020ff207230 */ /* 0x000fca0000004100 */
[----:B------:R-:W-:-:S04]  /*5b60*/  FMUL R32, R32, UR21 ;  /* 0x0000001520207c20 */ /* 0x000fc80008400000 */
[----:B------:R-:W-:-:S05]  /*5b70*/  FFMA R32, R223, UR20, R32 ;  /* 0x00000014df207c23 */ /* 0x000fca0008000020 */
[----:B--2---:R-:W-:Y:S02]  /*5b80*/  F2FP.SATFINITE.E4M3.F32.PACK_AB_MERGE_C R33, RZ, R32, RZ ;  /* 0x00000020ff21723e */ /* 0x004fe400048070ff */
[----:B------:R-:W-:-:S03]  /*5b90*/  PRMT R32, RZ, 0x7610, R32 ;  /* 0x00007610ff207816 */ /* 0x000fc60000000020 */
[----:B------:R2:W-:Y:S01]  /*5ba0*/  @!P3 STG.E.U8 desc[UR18][R26.64+0x1], R33 ;  /* 0x000001211a00b986 */ /* 0x0005e2000c101112 */
[----:B------:R-:W-:Y:S05]  /*5bb0*/  @P4 BRA `(.L_x_48) ;  /* 0x0000000000044947 */ /* 0x000fea0003800000 */
[----:B------:R0:W5:Y:S02]  /*5bc0*/  LDG.E.U8 R32, desc[UR18][R28.64+0x8] ;  /* 0x000008121c207981 */ /* 0x000164000c1e1100 */
.L_x_48:
[----:B------:R-:W-:Y:S05]  /*5bd0*/  BSYNC B1 ;  /* 0x0000000000017941 */ /* 0x000fea0003800000 */
.L_x_47:
        /* <DEDUP_REMOVED lines=12> */
.L_x_50:
[----:B------:R-:W-:Y:S05]  /*5ca0*/  BSYNC B1 ;  /* 0x0000000000017941 */ /* 0x000fea0003800000 */
.L_x_49:
        /* <DEDUP_REMOVED lines=12> */
.L_x_52:
[----:B------:R-:W-:Y:S05]  /*5d70*/  BSYNC B1 ;  /* 0x0000000000017941 */ /* 0x000fea0003800000 */
.L_x_51:
        /* <DEDUP_REMOVED lines=12> */
.L_x_54:
[----:B------:R-:W-:Y:S05]  /*5e40*/  BSYNC B1 ;  /* 0x0000000000017941 */ /* 0x000fea0003800000 */
.L_x_53:
        /* <DEDUP_REMOVED lines=12> */
.L_x_56:
[----:B------:R-:W-:Y:S05]  /*5f10*/  BSYNC B1 ;  /* 0x0000000000017941 */ /* 0x000fea0003800000 */
.L_x_55:
        /* <DEDUP_REMOVED lines=12> */
.L_x_58:
[----:B------:R-:W-:Y:S05]  /*5fe0*/  BSYNC B1 ;  /* 0x0000000000017941 */ /* 0x000fea0003800000 */
.L_x_57:
        /* <DEDUP_REMOVED lines=12> */
.L_x_60:
[----:B------:R-:W-:Y:S05]  /*60b0*/  BSYNC B1 ;  /* 0x0000000000017941 */ /* 0x000fea0003800000 */
.L_x_59:
        /* <DEDUP_REMOVED lines=12> */
.L_x_62:
[----:B------:R-:W-:Y:S05]  /*6180*/  BSYNC B1 ;  /* 0x0000000000017941 */ /* 0x000fea0003800000 */
.L_x_61:
        /* <DEDUP_REMOVED lines=12> */
.L_x_64:
[----:B------:R-:W-:Y:S05]  /*6250*/  BSYNC B1 ;  /* 0x0000000000017941 */ /* 0x000fea0003800000 */
.L_x_63:
        /* <DEDUP_REMOVED lines=12> */
.L_x_66:
[----:B------:R-:W-:Y:S05]  /*6320*/  BSYNC B1 ;  /* 0x0000000000017941 */ /* 0x000fea0003800000 */
.L_x_65:
        /* <DEDUP_REMOVED lines=12> */
.L_x_68:
[----:B------:R-:W-:Y:S05]  /*63f0*/  BSYNC B1 ;  /* 0x0000000000017941 */ /* 0x000fea0003800000 */
.L_x_67:
        /* <DEDUP_REMOVED lines=12> */
.L_x_70:
[----:B------:R-:W-:Y:S05]  /*64c0*/  BSYNC B1 ;  /* 0x0000000000017941 */ /* 0x000fea0003800000 */
.L_x_69:
        /* <DEDUP_REMOVED lines=12> */
.L_x_72:
[----:B------:R-:W-:Y:S05]  /*6590*/  BSYNC B1 ;  /* 0x0000000000017941 */ /* 0x000fea0003800000 */
.L_x_71:
        /* <DEDUP_REMOVED lines=12> */
.L_x_74:
[----:B------:R-:W-:Y:S05]  /*6660*/  BSYNC B1 ;  /* 0x0000000000017941 */ /* 0x000fea0003800000 */
.L_x_73:
        /* <DEDUP_REMOVED lines=12> */
.L_x_76:
[----:B------:R-:W-:Y:S05]  /*6730*/  BSYNC B1 ;  /* 0x0000000000017941 */ /* 0x000fea0003800000 */
.L_x_75:
        /* <DEDUP_REMOVED lines=12> */
.L_x_78:
[----:B------:R-:W-:Y:S05]  /*6800*/  BSYNC B1 ;  /* 0x0000000000017941 */ /* 0x000fea0003800000 */
.L_x_77:
        /* <DEDUP_REMOVED lines=12> */
.L_x_80:
[----:B------:R-:W-:Y:S05]  /*68d0*/  BSYNC B1 ;  /* 0x0000000000017941 */ /* 0x000fea0003800000 */
.L_x_79:
        /* <DEDUP_REMOVED lines=12> */
.L_x_82:
[----:B------:R-:W-:Y:S05]  /*69a0*/  BSYNC B1 ;  /* 0x0000000000017941 */ /* 0x000fea0003800000 */
.L_x_81:
        /* <DEDUP_REMOVED lines=12> */
.L_x_84:
[----:B------:R-:W-:Y:S05]  /*6a70*/  BSYNC B1 ;  /* 0x0000000000017941 */ /* 0x000fea0003800000 */
.L_x_83:
        /* <DEDUP_REMOVED lines=12> */
.L_x_86:
[----:B------:R-:W-:Y:S05]  /*6b40*/  BSYNC B1 ;  /* 0x0000000000017941 */ /* 0x000fea0003800000 */
.L_x_85:
        /* <DEDUP_REMOVED lines=12> */
.L_x_88:
[----:B------:R-:W-:Y:S05]  /*6c10*/  BSYNC B1 ;  /* 0x0000000000017941 */ /* 0x000fea0003800000 */
.L_x_87:
        /* <DEDUP_REMOVED lines=12> */
.L_x_90:
[----:B------:R-:W-:Y:S05]  /*6ce0*/  BSYNC B1 ;  /* 0x0000000000017941 */ /* 0x000fea0003800000 */
.L_x_89:
        /* <DEDUP_REMOVED lines=12> */
.L_x_92:
[----:B------:R-:W-:Y:S05]  /*6db0*/  BSYNC B1 ;  /* 0x0000000000017941 */ /* 0x000fea0003800000 */
.L_x_91:
        /* <DEDUP_REMOVED lines=12> */
.L_x_94:
[----:B------:R-:W-:Y:S05]  /*6e80*/  BSYNC B1 ;  /* 0x0000000000017941 */ /* 0x000fea0003800000 */
.L_x_93:
        /* <DEDUP_REMOVED lines=12> */
.L_x_96:
[----:B------:R-:W-:Y:S05]  /*6f50*/  BSYNC B1 ;  /* 0x0000000000017941 */ /* 0x000fea0003800000 */
.L_x_95:
        /* <DEDUP_REMOVED lines=12> */
.L_x_98:
[----:B------:R-:W-:Y:S05]  /*7020*/  BSYNC B1 ;  /* 0x0000000000017941 */ /* 0x000fea0003800000 */
.L_x_97:
        /* <DEDUP_REMOVED lines=12> */
.L_x_100:
[----:B------:R-:W-:Y:S05]  /*70f0*/  BSYNC B1 ;  /* 0x0000000000017941 */ /* 0x000fea0003800000 */
.L_x_99:
        /* <DEDUP_REMOVED lines=12> */
.L_x_102:
[----:B------:R-:W-:Y:S05]  /*71c0*/  BSYNC B1 ;  /* 0x0000000000017941 */ /* 0x000fea0003800000 */
.L_x_101:
        /* <DEDUP_REMOVED lines=12> */
.L_x_104:
[----:B------:R-:W-:Y:S05]  /*7290*/  BSYNC B1 ;  /* 0x0000000000017941 */ /* 0x000fea0003800000 */
.L_x_103:
        /* <DEDUP_REMOVED lines=12> */
.L_x_106:
[----:B------:R-:W-:Y:S05]  /*7360*/  BSYNC B1 ;  /* 0x0000000000017941 */ /* 0x000fea0003800000 */
.L_x_105:
        /* <DEDUP_REMOVED lines=12> */
.L_x_108:
[----:B------:R-:W-:Y:S05]  /*7430*/  BSYNC B1 ;  /* 0x0000000000017941 */ /* 0x000fea0003800000 */
.L_x_107:
        /* <DEDUP_REMOVED lines=12> */
.L_x_110:
[----:B------:R-:W-:Y:S05]  /*7500*/  BSYNC B1 ;  /* 0x0000000000017941 */ /* 0x000fea0003800000 */
.L_x_109:
        /* <DEDUP_REMOVED lines=12> */
.L_x_112:
[----:B------:R-:W-:Y:S05]  /*75d0*/  BSYNC B1 ;  /* 0x0000000000017941 */ /* 0x000fea0003800000 */
.L_x_111:
        /* <DEDUP_REMOVED lines=12> */
.L_x_114:
[----:B------:R-:W-:Y:S05]  /*76a0*/  BSYNC B1 ;  /* 0x0000000000017941 */ /* 0x000fea0003800000 */
.L_x_113:
        /* <DEDUP_REMOVED lines=12> */
.L_x_116:
[----:B------:R-:W-:Y:S05]  /*7770*/  BSYNC B1 ;  /* 0x0000000000017941 */ /* 0x000fea0003800000 */
.L_x_115:
        /* <DEDUP_REMOVED lines=12> */
.L_x_118:
[----:B------:R-:W-:Y:S05]  /*7840*/  BSYNC B1 ;  /* 0x0000000000017941 */ /* 0x000fea0003800000 */
.L_x_117:
        /* <DEDUP_REMOVED lines=12> */
.L_x_120:
[----:B------:R-:W-:Y:S05]  /*7910*/  BSYNC B1 ;  /* 0x0000000000017941 */ /* 0x000fea0003800000 */
.L_x_119:
        /* <DEDUP_REMOVED lines=12> */
.L_x_122:
[----:B------:R-:W-:Y:S05]  /*79e0*/  BSYNC B1 ;  /* 0x0000000000017941 */ /* 0x000fea0003800000 */
.L_x_121:
        /* <DEDUP_REMOVED lines=12> */
.L_x_124:
[----:B------:R-:W-:Y:S05]  /*7ab0*/  BSYNC B1 ;  /* 0x0000000000017941 */ /* 0x000fea0003800000 */
.L_x_123:
        /* <DEDUP_REMOVED lines=12> */
.L_x_126:
[----:B------:R-:W-:Y:S05]  /*7b80*/  BSYNC B1 ;  /* 0x0000000000017941 */ /* 0x000fea0003800000 */
.L_x_125:
        /* <DEDUP_REMOVED lines=12> */
.L_x_128:
[----:B------:R-:W-:Y:S05]  /*7c50*/  BSYNC B1 ;  /* 0x0000000000017941 */ /* 0x000fea0003800000 */
.L_x_127:
        /* <DEDUP_REMOVED lines=12> */
.L_x_130:
[----:B------:R-:W-:Y:S05]  /*7d20*/  BSYNC B1 ;  /* 0x0000000000017941 */ /* 0x000fea0003800000 */
.L_x_129:
        /* <DEDUP_REMOVED lines=12> */
.L_x_132:
[----:B------:R-:W-:Y:S05]  /*7df0*/  BSYNC B1 ;  /* 0x0000000000017941 */ /* 0x000fea0003800000 */
.L_x_131:
        /* <DEDUP_REMOVED lines=12> */
.L_x_134:
[----:B------:R-:W-:Y:S05]  /*7ec0*/  BSYNC B1 ;  /* 0x0000000000017941 */ /* 0x000fea0003800000 */
.L_x_133:
        /* <DEDUP_REMOVED lines=12> */
.L_x_136:
[----:B------:R-:W-:Y:S05]  /*7f90*/  BSYNC B1 ;  /* 0x0000000000017941 */ /* 0x000fea0003800000 */
.L_x_135:
        /* <DEDUP_REMOVED lines=12> */
.L_x_138:
[----:B------:R-:W-:Y:S05]  /*8060*/  BSYNC B1 ;  /* 0x0000000000017941 */ /* 0x000fea0003800000 */
.L_x_137:
        /* <DEDUP_REMOVED lines=12> */
.L_x_140:
[----:B------:R-:W-:Y:S05]  /*8130*/  BSYNC B1 ;  /* 0x0000000000017941 */ /* 0x000fea0003800000 */
.L_x_139:
        /* <DEDUP_REMOVED lines=12> */
.L_x_142:
[----:B------:R-:W-:Y:S05]  /*8200*/  BSYNC B1 ;  /* 0x0000000000017941 */ /* 0x000fea0003800000 */
.L_x_141:
        /* <DEDUP_REMOVED lines=12> */
.L_x_144:
[----:B------:R-:W-:Y:S05]  /*82d0*/  BSYNC B1 ;  /* 0x0000000000017941 */ /* 0x000fea0003800000 */
.L_x_143:
        /* <DEDUP_REMOVED lines=12> */
.L_x_146:
[----:B------:R-:W-:Y:S05]  /*83a0*/  BSYNC B1 ;  /* 0x0000000000017941 */ /* 0x000fea0003800000 */
.L_x_145:
        /* <DEDUP_REMOVED lines=12> */
.L_x_148:
[----:B------:R-:W-:Y:S05]  /*8470*/  BSYNC B1 ;  /* 0x0000000000017941 */ /* 0x000fea0003800000 */
.L_x_147:
        /* <DEDUP_REMOVED lines=12> */
.L_x_150:
[----:B------:R-:W-:Y:S05]  /*8540*/  BSYNC B1 ;  /* 0x0000000000017941 */ /* 0x000fea0003800000 */
.L_x_149:
        /* <DEDUP_REMOVED lines=12> */
.L_x_152:
[----:B------:R-:W-:Y:S05]  /*8610*/  BSYNC B1 ;  /* 0x0000000000017941 */ /* 0x000fea0003800000 */
.L_x_151:
        /* <DEDUP_REMOVED lines=12> */
.L_x_154:
[----:B------:R-:W-:Y:S05]  /*86e0*/  BSYNC B1 ;  /* 0x0000000000017941 */ /* 0x000fea0003800000 */
.L_x_153:
        /* <DEDUP_REMOVED lines=12> */
.L_x_156:
[----:B------:R-:W-:Y:S05]  /*87b0*/  BSYNC B1 ;  /* 0x0000000000017941 */ /* 0x000fea0003800000 */
.L_x_155:
        /* <DEDUP_REMOVED lines=12> */
.L_x_158:
[----:B------:R-:W-:Y:S05]  /*8880*/  BSYNC B1 ;  /* 0x0000000000017941 */ /* 0x000fea0003800000 */
.L_x_157:
        /* <DEDUP_REMOVED lines=12> */
.L_x_160:
[----:B------:R-:W-:Y:S05]  /*8950*/  BSYNC B1 ;  /* 0x0000000000017941 */ /* 0x000fea0003800000 */
.L_x_159:
        /* <DEDUP_REMOVED lines=12> */
.L_x_162:
[----:B------:R-:W-:Y:S05]  /*8a20*/  BSYNC B1 ;  /* 0x0000000000017941 */ /* 0x000fea0003800000 */
.L_x_161:
        /* <DEDUP_REMOVED lines=12> */
.L_x_164:
[----:B------:R-:W-:Y:S05]  /*8af0*/  BSYNC B1 ;  /* 0x0000000000017941 */ /* 0x000fea0003800000 */
.L_x_163:
        /* <DEDUP_REMOVED lines=12> */
.L_x_166:
[----:B------:R-:W-:Y:S05]  /*8bc0*/  BSYNC B1 ;  /* 0x0000000000017941 */ /* 0x000fea0003800000 */
.L_x_165:
        /* <DEDUP_REMOVED lines=12> */
.L_x_168:
[----:B------:R-:W-:Y:S05]  /*8c90*/  BSYNC B1 ;  /* 0x0000000000017941 */ /* 0x000fea0003800000 */
.L_x_167:
        /* <DEDUP_REMOVED lines=12> */
.L_x_170:
[----:B------:R-:W-:Y:S05]  /*8d60*/  BSYNC B1 ;  /* 0x0000000000017941 */ /* 0x000fea0003800000 */
.L_x_169:
        /* <DEDUP_REMOVED lines=12> */
.L_x_172:
[----:B------:R-:W-:Y:S05]  /*8e30*/  BSYNC B1 ;  /* 0x0000000000017941 */ /* 0x000fea0003800000 */
.L_x_171:
        /* <DEDUP_REMOVED lines=12> */
.L_x_174:
[----:B------:R-:W-:Y:S05]  /*8f00*/  BSYNC B1 ;  /* 0x0000000000017941 */ /* 0x000fea0003800000 */
.L_x_173:
        /* <DEDUP_REMOVED lines=12> */
.L_x_176:
[----:B------:R-:W-:Y:S05]  /*8fd0*/  BSYNC B1 ;  /* 0x0000000000017941 */ /* 0x000fea0003800000 */
.L_x_175:
        /* <DEDUP_REMOVED lines=12> */
.L_x_178:
[----:B------:R-:W-:Y:S05]  /*90a0*/  BSYNC B1 ;  /* 0x0000000000017941 */ /* 0x000fea0003800000 */
.L_x_177:
        /* <DEDUP_REMOVED lines=12> */
.L_x_180:
[----:B------:R-:W-:Y:S05]  /*9170*/  BSYNC B1 ;  /* 0x0000000000017941 */ /* 0x000fea0003800000 */
.L_x_179:
        /* <DEDUP_REMOVED lines=12> */
.L_x_182:
[----:B------:R-:W-:Y:S05]  /*9240*/  BSYNC B1 ;  /* 0x0000000000017941 */ /* 0x000fea0003800000 */
.L_x_181:
        /* <DEDUP_REMOVED lines=12> */
.L_x_184:
[----:B------:R-:W-:Y:S05]  /*9310*/  BSYNC B1 ;  /* 0x0000000000017941 */ /* 0x000fea0003800000 */
.L_x_183:
        /* <DEDUP_REMOVED lines=12> */
.L_x_186:
[----:B------:R-:W-:Y:S05]  /*93e0*/  BSYNC B1 ;  /* 0x0000000000017941 */ /* 0x000fea0003800000 */
.L_x_185:
        /* <DEDUP_REMOVED lines=12> */
.L_x_188:
[----:B------:R-:W-:Y:S05]  /*94b0*/  BSYNC B1 ;  /* 0x0000000000017941 */ /* 0x000fea0003800000 */
.L_x_187:
        /* <DEDUP_REMOVED lines=12> */
.L_x_190:
[----:B------:R-:W-:Y:S05]  /*9580*/  BSYNC B1 ;  /* 0x0000000000017941 */ /* 0x000fea0003800000 */
.L_x_189:
[----:B-----5:R-:W-:Y:S01]  /*9590*/  LOP3.LUT R32, R32, 0xff, RZ, 0xc0, !PT ;  /* 0x000000ff20207812 */ /* 0x020fe200078ec0ff */
[----:B------:R-:W-:Y:S01]  /*95a0*/  BSSY B1, `(.L_x_191) ;  /* 0x000000b000017945 */ /* 0x000fe20003800000 */
[----:B------:R-:W-:Y:S02]  /*95b0*/  ISETP.LT.OR P4, PT, R35, 0x99, !P0 ;  /* 0x000000992300780c */ /* 0x000fe40004781670 */
[----:B------:R-:W-:-:S05]  /*95c0*/  F2FP.F16.E4M3.UNPACK_B R32, R32 ;  /* 0x00000020ff20723e */ /* 0x000fca00020006ff */
[----:B------:R-:W-:-:S05]  /*95d0*/  HADD2.F32 R32, -RZ, R32.H0_H0 ;  /* 0x20000020ff207230 */ /* 0x000fca0000004100 */
[----:B------:R-:W-:-:S04]  /*95e0*/  FMUL R32, R32, UR21 ;  /* 0x0000001520207c20 */ /* 0x000fc80008400000 */
[----:B------:R-:W-:Y:S01]  /*95f0*/  FFMA R32, R23, UR20, R32 ;  /* 0x0000001417207c23 */ /* 0x000fe20008000020 */
[----:B------:R-:W-:-:S04]  /*9600*/  PRMT R23, RZ, 0x7610, R23 ;  /* 0x00007610ff177816 */ /* 0x000fc80000000017 */
[----:B--2---:R-:W-:-:S05]  /*9610*/  F2FP.SATFINITE.E4M3.F32.PACK_AB_MERGE_C R33, RZ, R32, RZ ;  /* 0x00000020ff21723e */ /* 0x004fca00048070ff */
[----:B------:R2:W-:Y:S01]  /*9620*/  @!P3 STG.E.U8 desc[UR18][R26.64+0x91], R33 ;  /* 0x000091211a00b986 */ /* 0x0005e2000c101112 */
[----:B------:R-:W-:Y:S05]  /*9630*/  @P4 BRA `(.L_x_192) ;  /* 0x0000000000044947 */ /* 0x000fea0003800000 */
[----:B------:R0:W5:Y:S02]  /*9640*/  LDG.E.U8 R23, desc[UR18][R28.64+0x98] ;  /* 0x000098121c177981 */ /* 0x000164000c1e1100 */
.L_x_192:
[----:B------:R-:W-:Y:S05]  /*9650*/  BSYNC B1 ;  /* 0x0000000000017941 */ /* 0x000fea0003800000 */
.L_x_191:
        /* <DEDUP_REMOVED lines=8> */
[----:B------:R-:W-:-:S05]  /*96e0*/  F2FP.SATFINITE.E4M3.F32.PACK_AB_MERGE_C R23, RZ, R23, RZ ;  /* 0x00000017ff17723e */ /* 0x000fca00048070ff */
[----:B------:R0:W-:Y:S01]  /*96f0*/  @!P4 STG.E.U8 desc[UR18][R24.64+0x98], R23 ;  /* 0x000098171800c986 */ /* 0x0001e2000c101112 */
[----:B------:R-:W-:Y:S05]  /*9700*/  @P3 BRA `(.L_x_194) ;  /* 0x0000000000043947 */ /* 0x000fea0003800000 */
[----:B------:R0:W5:Y:S02]  /*9710*/  LDG.E.U8 R22, desc[UR18][R28.64+0x99] ;  /* 0x000099121c167981 */ /* 0x000164000c1e1100 */
.L_x_194:
[----:B------:R-:W-:Y:S05]  /*9720*/  BSYNC B1 ;  /* 0x0000000000017941 */ /* 0x000fea0003800000 */
.L_x_193:
        /* <DEDUP_REMOVED lines=8> */
[----:B0-----:R-:W-:-:S05]  /*97b0*/  F2FP.SATFINITE.E4M3.F32.PACK_AB_MERGE_C R23, RZ, R22, RZ ;  /* 0x00000016ff17723e */ /* 0x001fca00048070ff */
[----:B------:R0:W-:Y:S01]  /*97c0*/  @!P3 STG.E.U8 desc[UR18][R24.64+0x99], R23 ;  /* 0x000099171800b986 */ /* 0x0001e2000c101112 */
[----:B------:R-:W-:Y:S05]  /*97d0*/  @P4 BRA `(.L_x_196) ;  /* 0x0000000000044947 */ /* 0x000fea0003800000 */
[----:B------:R0:W5:Y:S02]  /*97e0*/  LDG.E.U8 R21, desc[UR18][R30.64+0x98] ;  /* 0x000098121e157981 */ /* 0x000164000c1e1100 */
.L_x_196:
[----:B------:R-:W-:Y:S05]  /*97f0*/  BSYNC B1 ;  /* 0x0000000000017941 */ /* 0x000fea0003800000 */
.L_x_195:
        /* <DEDUP_REMOVED lines=12> */
.L_x_198:
[----:B------:R-:W-:Y:S05]  /*98c0*/  BSYNC B1 ;  /* 0x0000000000017941 */ /* 0x000fea0003800000 */
.L_x_197:
        /* <DEDUP_REMOVED lines=12> */
.L_x_200:
[----:B------:R-:W-:Y:S05]  /*9990*/  BSYNC B1 ;  /* 0x0000000000017941 */ /* 0x000fea0003800000 */
.L_x_199:
        /* <DEDUP_REMOVED lines=12> */
.L_x_202:
[----:B------:R-:W-:Y:S05]  /*9a60*/  BSYNC B1 ;  /* 0x0000000000017941 */ /* 0x000fea0003800000 */
.L_x_201:
        /* <DEDUP_REMOVED lines=12> */
.L_x_204:
[----:B------:R-:W-:Y:S05]  /*9b30*/  BSYNC B1 ;  /* 0x0000000000017941 */ /* 0x000fea0003800000 */
.L_x_203:
        /* <DEDUP_REMOVED lines=12> */
.L_x_206:
[----:B------:R-:W-:Y:S05]  /*9c00*/  BSYNC B1 ;  /* 0x0000000000017941 */ /* 0x000fea0003800000 */
.L_x_205:
        /* <DEDUP_REMOVED lines=12> */
.L_x_208:
[----:B------:R-:W-:Y:S05]  /*9cd0*/  BSYNC B1 ;  /* 0x0000000000017941 */ /* 0x000fea0003800000 */
.L_x_207:
        /* <DEDUP_REMOVED lines=12> */
.L_x_210:
[----:B------:R-:W-:Y:S05]  /*9da0*/  BSYNC B1 ;  /* 0x0000000000017941 */ /* 0x000fea0003800000 */
.L_x_209:
        /* <DEDUP_REMOVED lines=12> */
.L_x_212:
[----:B------:R-:W-:Y:S05]  /*9e70*/  BSYNC B1 ;  /* 0x0000000000017941 */ /* 0x000fea0003800000 */
.L_x_211:
        /* <DEDUP_REMOVED lines=12> */
.L_x_214:
[----:B------:R-:W-:Y:S05]  /*9f40*/  BSYNC B1 ;  /* 0x0000000000017941 */ /* 0x000fea0003800000 */
.L_x_213:
        /* <DEDUP_REMOVED lines=12> */
.L_x_216:
[----:B------:R-:W-:Y:S05]  /*a010*/  BSYNC B1 ;  /* 0x0000000000017941 */ /* 0x000fea0003800000 */
.L_x_215:
        /* <DEDUP_REMOVED lines=12> */
.L_x_218:
[----:B------:R-:W-:Y:S05]  /*a0e0*/  BSYNC B1 ;  /* 0x0000000000017941 */ /* 0x000fea0003800000 */
.L_x_217:
        /* <DEDUP_REMOVED lines=12> */
.L_x_220:
[----:B------:R-:W-:Y:S05]  /*a1b0*/  BSYNC B1 ;  /* 0x0000000000017941 */ /* 0x000fea0003800000 */
.L_x_219:
        /* <DEDUP_REMOVED lines=12> */
.L_x_222:
[----:B------:R-:W-:Y:S05]  /*a280*/  BSYNC B1 ;  /* 0x0000000000017941 */ /* 0x000fea0003800000 */
.L_x_221:
        /* <DEDUP_REMOVED lines=12> */
.L_x_224:
[----:B------:R-:W-:Y:S05]  /*a350*/  BSYNC B1 ;  /* 0x0000000000017941 */ /* 0x000fea0003800000 */
.L_x_223:
        /* <DEDUP_REMOVED lines=12> */
.L_x_226:
[----:B------:R-:W-:Y:S05]  /*a420*/  BSYNC B1 ;  /* 0x0000000000017941 */ /* 0x000fea0003800000 */
.L_x_225:
        /* <DEDUP_REMOVED lines=12> */
.L_x_228:
[----:B------:R-:W-:Y:S05]  /*a4f0*/  BSYNC B1 ;  /* 0x0000000000017941 */ /* 0x000fea0003800000 */
.L_x_227:
        /* <DEDUP_REMOVED lines=12> */
.L_x_230:
[----:B------:R-:W-:Y:S05]  /*a5c0*/  BSYNC B1 ;  /* 0x0000000000017941 */ /* 0x000fea0003800000 */
.L_x_229:
        /* <DEDUP_REMOVED lines=12> */
.L_x_232:
[----:B------:R-:W-:Y:S05]  /*a690*/  BSYNC B1 ;  /* 0x0000000000017941 */ /* 0x000fea0003800000 */
.L_x_231:
        /* <DEDUP_REMOVED lines=12> */
.L_x_234:
[----:B------:R-:W-:Y:S05]  /*a760*/  BSYNC B1 ;  /* 0x0000000000017941 */ /* 0x000fea0003800000 */
.L_x_233:
[----:B-----5:R-:W-:Y:S01]  /*a770*/  LOP3.LUT R2, R2, 0xff, RZ, 0xc0, !PT ;  /* 0x000000ff02027812 */ /* 0x020fe200078ec0ff */
[----:B------:R-:W-:Y:S01]  /*a780*/  BSSY B1, `(.L_x_235) ;  /* 0x000000b000017945 */ /* 0x000fe20003800000 */
[----:B------:R-:W-:Y:S02]  /*a790*/  ISETP.LT.OR P4, PT, R35, 0xc1, !P1 ;  /* 0x000000c12300780c */ /* 0x000fe40004f81670 */
[----:B------:R-:W-:-:S05]  /*a7a0*/  F2FP.F16.E4M3.UNPACK_B R2, R2 ;  /* 0x00000002ff02723e */ /* 0x000fca00020006ff */
[----:B------:R-:W-:-:S05]  /*a7b0*/  HADD2.F32 R2, -RZ, R2.H0_H0 ;  /* 0x20000002ff027230 */ /* 0x000fca0000004100 */
[----:B0-----:R-:W-:-:S04]  /*a7c0*/  FMUL R3, R2, UR21 ;  /* 0x0000001502037c20 */ /* 0x001fc80008400000 */
[----:B------:R-:W-:Y:S01]  /*a7d0*/  FFMA R3, R0, UR20, R3 ;  /* 0x0000001400037c23 */ /* 0x000fe20008000003 */
[----:B------:R-:W-:-:S04]  /*a7e0*/  PRMT R0, RZ, 0x7610, R0 ;  /* 0x00007610ff007816 */ /* 0x000fc80000000000 */
[----:B------:R-:W-:-:S05]  /*a7f0*/  F2FP.SATFINITE.E4M3.F32.PACK_AB_MERGE_C R3, RZ, R3, RZ ;  /* 0x00000003ff03723e */ /* 0x000fca00048070ff */
[----:B------:R0:W-:Y:S01]  /*a800*/  @!P3 STG.E.U8 desc[UR18][R24.64+0xc1], R3 ;  /* 0x0000c1031800b986 */ /* 0x0001e2000c101112 */
[----:B------:R-:W-:Y:S05]  /*a810*/  @P4 BRA `(.L_x_236) ;  /* 0x0000000000044947 */ /* 0x000fea0003800000 */
[----:B------:R0:W5:Y:S02]  /*a820*/  LDG.E.U8 R0, desc[UR18][R30.64+0xc0] ;  /* 0x0000c0121e007981 */ /* 0x000164000c1e1100 */
.L_x_236:
[----:B------:R-:W-:Y:S05]  /*a830*/  BSYNC B1 ;  /* 0x0000000000017941 */ /* 0x000fea0003800000 */
.L_x_235:
[----:B------:R-:W2:Y:S01]  /*a840*/  LDL.LU R2, [R1] ;  /* 0x0000000001027983 */ /* 0x000ea20000300800 */
[----:B-----5:R-:W-:Y:S01]  /*a850*/  LOP3.LUT R0, R0, 0xff, RZ, 0xc0, !PT ;  /* 0x000000ff00007812 */ /* 0x020fe200078ec0ff */
[----:B------:R-:W-:Y:S01]  /*a860*/  BSSY B1, `(.L_x_237) ;  /* 0x000000b000017945 */ /* 0x000fe20003800000 */
[----:B------:R-:W-:Y:S02]  /*a870*/  ISETP.LT.OR P3, PT, R35, 0xc2, !P1 ;  /* 0x000000c22300780c */ /* 0x000fe40004f61670 */
[----:B------:R-:W-:-:S05]  /*a880*/  F2FP.F16.E4M3.UNPACK_B R0, R0 ;  /* 0x00000000ff00723e */ /* 0x000fca00020006ff */
[----:B------:R-:W-:-:S05]  /*a890*/  HADD2.F32 R0, -RZ, R0.H0_H0 ;  /* 0x20000000ff007230 */ /* 0x000fca0000004100 */
[----:B------:R-:W-:-:S04]  /*a8a0*/  FMUL R0, R0, UR21 ;  /* 0x0000001500007c20 */ /* 0x000fc80008400000 */
[----:B--2---:R-:W-:-:S05]  /*a8b0*/  FFMA R0, R2, UR20, R0 ;  /* 0x0000001402007c23 */ /* 0x004fca0008000000 */
[----:B0-----:R-:W-:Y:S02]  /*a8c0*/  F2FP.SATFINITE.E4M3.F32.PACK_AB_MERGE_C R3, RZ, R0, RZ ;  /* 0x00000000ff03723e */ /* 0x001fe400048070ff */
[----:B------:R-:W-:-:S03]  /*a8d0*/  PRMT R0, RZ, 0x7610, R0 ;  /* 0x00007610ff007816 */ /* 0x000fc60000000000 */
[----:B------:R0:W-:Y:S01]  /*a8e0*/  @!P4 STG.E.U8 desc[UR18][R26.64+0xc0], R3 ;  /* 0x0000c0031a00c986 */ /* 0x0001e2000c101112 */
[----:B------:R-:W-:Y:S05]  /*a8f0*/  @P3 BRA `(.L_x_238) ;  /* 0x0000000000043947 */ /* 0x000fea0003800000 */
[----:B------:R2:W5:Y:S02]  /*a900*/  LDG.E.U8 R0, desc[UR18][R30.64+0xc1] ;  /* 0x0000c1121e007981 */ /* 0x000564000c1e1100 */
.L_x_238:
[----:B------:R-:W-:Y:S05]  /*a910*/  BSYNC B1 ;  /* 0x0000000000017941 */ /* 0x000fea0003800000 */
.L_x_237:
[----:B------:R-:W3:Y:S01]  /*a920*/  LDL.LU R2, [R1+0x4] ;  /* 0x0000040001027983 */ /* 0x000ee20000300800 */
[----:B-----5:R-:W-:Y:S01]  /*a930*/  LOP3.LUT R0, R0, 0xff, RZ, 0xc0, !PT ;  /* 0x000000ff00007812 */ /* 0x020fe200078ec0ff */
[----:B------:R-:W-:Y:S01]  /*a940*/  BSSY B1, `(.L_x_239) ;  /* 0x000000b000017945 */ /* 0x000fe20003800000 */
[----:B------:R-:W-:Y:S02]  /*a950*/  ISETP.LT.OR P4, PT, R35, 0xc9, !P0 ;  /* 0x000000c92300780c */ /* 0x000fe40004781670 */
[----:B------:R-:W-:-:S05]  /*a960*/  F2FP.F16.E4M3.UNPACK_B R0, R0 ;  /* 0x00000000ff00723e */ /* 0x000fca00020006ff */
[----:B------:R-:W-:-:S05]  /*a970*/  HADD2.F32 R0, -RZ, R0.H0_H0 ;  /* 0x20000000ff007230 */ /* 0x000fca0000004100 */
[----:B------:R-:W-:-:S04]  /*a980*/  FMUL R0, R0, UR21 ;  /* 0x0000001500007c20 */ /* 0x000fc80008400000 */
[----:B---3--:R-:W-:-:S05]  /*a990*/  FFMA R0, R2, UR20, R0 ;  /* 0x0000001402007c23 */ /* 0x008fca0008000000 */
[----:B0-----:R-:W-:Y:S02]  /*a9a0*/  F2FP.SATFINITE.E4M3.F32.PACK_AB_MERGE_C R3, RZ, R0, RZ ;  /* 0x00000000ff03723e */ /* 0x001fe400048070ff */
[----:B------:R-:W-:-:S03]  /*a9b0*/  PRMT R0, RZ, 0x7610, R0 ;  /* 0x00007610ff007816 */ /* 0x000fc60000000000 */
[----:B------:R0:W-:Y:S01]  /*a9c0*/  @!P3 STG.E.U8 desc[UR18][R26.64+0xc1], R3 ;  /* 0x0000c1031a00b986 */ /* 0x0001e2000c101112 */
[----:B------:R-:W-:Y:S05]  /*a9d0*/  @P4 BRA `(.L_x_240) ;  /* 0x0000000000044947 */ /* 0x000fea0003800000 */
[----:B------:R3:W5:Y:S02]  /*a9e0*/  LDG.E.U8 R0, desc[UR18][R28.64+0xc8] ;  /* 0x0000c8121c007981 */ /* 0x000764000c1e1100 */
.L_x_240:
[----:B------:R-:W-:Y:S05]  /*a9f0*/  BSYNC B1 ;  /* 0x0000000000017941 */ /* 0x000fea0003800000 */
.L_x_239:
[----:B------:R-:W2:Y:S01]  /*aa00*/  LDL.LU R2, [R1+0x8] ;  /* 0x0000080001027983 */ /* 0x000ea20000300800 */
        /* <DEDUP_REMOVED lines=12> */
.L_x_242:
[----:B------:R-:W-:Y:S05]  /*aad0*/  BSYNC B1 ;  /* 0x0000000000017941 */ /* 0x000fea0003800000 */
.L_x_241:
        /* <DEDUP_REMOVED lines=13> */
.L_x_244:
[----:B------:R-:W-:Y:S05]  /*abb0*/  BSYNC B1 ;  /* 0x0000000000017941 */ /* 0x000fea0003800000 */
.L_x_243:
        /* <DEDUP_REMOVED lines=13> */
.L_x_246:
[----:B------:R-:W-:Y:S05]  /*ac90*/  BSYNC B1 ;  /* 0x0000000000017941 */ /* 0x000fea0003800000 */
.L_x_245:
        /* <DEDUP_REMOVED lines=13> */
.L_x_248:
[----:B------:R-:W-:Y:S05]  /*ad70*/  BSYNC B1 ;  /* 0x0000000000017941 */ /* 0x000fea0003800000 */
.L_x_247:
        /* <DEDUP_REMOVED lines=13> */
.L_x_250:
[----:B------:R-:W-:Y:S05]  /*ae50*/  BSYNC B1 ;  /* 0x0000000000017941 */ /* 0x000fea0003800000 */
.L_x_249:
        /* <DEDUP_REMOVED lines=13> */
.L_x_252:
[----:B------:R-:W-:Y:S05]  /*af30*/  BSYNC B1 ;  /* 0x0000000000017941 */ /* 0x000fea0003800000 */
.L_x_251:
        /* <DEDUP_REMOVED lines=13> */
.L_x_254:
[----:B------:R-:W-:Y:S05]  /*b010*/  BSYNC B1 ;  /* 0x0000000000017941 */ /* 0x000fea0003800000 */
.L_x_253:
        /* <DEDUP_REMOVED lines=13> */
.L_x_256:
[----:B------:R-:W-:Y:S05]  /*b0f0*/  BSYNC B1 ;  /* 0x0000000000017941 */ /* 0x000fea0003800000 */
.L_x_255:
        /* <DEDUP_REMOVED lines=13> */
.L_x_258:
[----:B------:R-:W-:Y:S05]  /*b1d0*/  BSYNC B1 ;  /* 0x0000000000017941 */ /* 0x000fea0003800000 */
.L_x_257:
        /* <DEDUP_REMOVED lines=13> */
.L_x_260:
[----:B------:R-:W-:Y:S05]  /*b2b0*/  BSYNC B1 ;  /* 0x0000000000017941 */ /* 0x000fea0003800000 */
.L_x_259:
        /* <DEDUP_REMOVED lines=13> */
.L_x_262:
[----:B------:R-:W-:Y:S05]  /*b390*/  BSYNC B1 ;  /* 0x0000000000017941 */ /* 0x000fea0003800000 */
.L_x_261:
        /* <DEDUP_REMOVED lines=13> */
.L_x_264:
[----:B------:R-:W-:Y:S05]  /*b470*/  BSYNC B1 ;  /* 0x0000000000017941 */ /* 0x000fea0003800000 */
.L_x_263:
        /* <DEDUP_REMOVED lines=13> */
.L_x_266:
[----:B------:R-:W-:Y:S05]  /*b550*/  BSYNC B1 ;  /* 0x0000000000017941 */ /* 0x000fea0003800000 */
.L_x_265:
        /* <DEDUP_REMOVED lines=13> */
.L_x_268:
[----:B------:R-:W-:Y:S05]  /*b630*/  BSYNC B1 ;  /* 0x0000000000017941 */ /* 0x000fea0003800000 */
.L_x_267:
        /* <DEDUP_REMOVED lines=13> */
.L_x_270:
[----:B------:R-:W-:Y:S05]  /*b710*/  BSYNC B1 ;  /* 0x0000000000017941 */ /* 0x000fea0003800000 */
.L_x_269:
        /* <DEDUP_REMOVED lines=13> */
.L_x_272:
[----:B------:R-:W-:Y:S05]  /*b7f0*/  BSYNC B1 ;  /* 0x0000000000017941 */ /* 0x000fea0003800000 */
.L_x_271:
        /* <DEDUP_REMOVED lines=13> */
.L_x_274:
[----:B------:R-:W-:Y:S05]  /*b8d0*/  BSYNC B1 ;  /* 0x0000000000017941 */ /* 0x000fea0003800000 */
.L_x_273:
        /* <DEDUP_REMOVED lines=13> */
.L_x_276:
[----:B------:R-:W-:Y:S05]  /*b9b0*/  BSYNC B1 ;  /* 0x0000000000017941 */ /* 0x000fea0003800000 */
.L_x_275:
        /* <DEDUP_REMOVED lines=13> */
.L_x_278:
[----:B------:R-:W-:Y:S05]  /*ba90*/  BSYNC B1 ;  /* 0x0000000000017941 */ /* 0x000fea0003800000 */
.L_x_277:
        /* <DEDUP_REMOVED lines=13> */
.L_x_280:
[----:B------:R-:W-:Y:S05]  /*bb70*/  BSYNC B1 ;  /* 0x0000000000017941 */ /* 0x000fea0003800000 */
.L_x_279:
        /* <DEDUP_REMOVED lines=13> */
.L_x_282:
[----:B------:R-:W-:Y:S05]  /*bc50*/  BSYNC B1 ;  /* 0x0000000000017941 */ /* 0x000fea0003800000 */
.L_x_281:
        /* <DEDUP_REMOVED lines=13> */
.L_x_284:
[----:B------:R-:W-:Y:S05]  /*bd30*/  BSYNC B1 ;  /* 0x0000000000017941 */ /* 0x000fea0003800000 */
.L_x_283:
        /* <DEDUP_REMOVED lines=13> */
.L_x_286:
[----:B------:R-:W-:Y:S05]  /*be10*/  BSYNC B1 ;  /* 0x0000000000017941 */ /* 0x000fea0003800000 */
.L_x_285:
        /* <DEDUP_REMOVED lines=13> */
.L_x_288:
[----:B------:R-:W-:Y:S05]  /*bef0*/  BSYNC B1 ;  /* 0x0000000000017941 */ /* 0x000fea0003800000 */
.L_x_287:
        /* <DEDUP_REMOVED lines=13> */
.L_x_290:
[----:B------:R-:W-:Y:S05]  /*bfd0*/  BSYNC B1 ;  /* 0x0000000000017941 */ /* 0x000fea0003800000 */
.L_x_289:
        /* <DEDUP_REMOVED lines=13> */
.L_x_292:
[----:B------:R-:W-:Y:S05]  /*c0b0*/  BSYNC B1 ;  /* 0x0000000000017941 */ /* 0x000fea0003800000 */
.L_x_291:
        /* <DEDUP_REMOVED lines=13> */
.L_x_294:
[----:B------:R-:W-:Y:S05]  /*c190*/  BSYNC B1 ;  /* 0x0000000000017941 */ /* 0x000fea0003800000 */
.L_x_293:
[----:B------:R-:W-:Y:S05]  /*c1a0*/  @P1 BRA `(.L_x_295) ;  /* 0x0000002000a41947 */ /* 0x000fea0003800000 */
[----:B------:R-:W2:Y:S01]  /*c1b0*/  LDL.LU R2, [R1+0x74] ;  /* 0x0000740001027983 */ /* 0x000ea20000300800 */
[----:B-----5:R-:W-:-:S04]  /*c1c0*/  LOP3.LUT R0, R0, 0xff, RZ, 0xc0, !PT ;  /* 0x000000ff00007812 */ /* 0x020fc800078ec0ff */
[----:B------:R-:W-:-:S05]  /*c1d0*/  F2FP.F16.E4M3.UNPACK_B R0, R0 ;  /* 0x00000000ff00723e */ /* 0x000fca00020006ff */
[----:B------:R-:W-:-:S05]  /*c1e0*/  HADD2.F32 R0, -RZ, R0.H0_H0 ;  /* 0x20000000ff007230 */ /* 0x000fca0000004100 */
[----:B------:R-:W-:-:S04]  /*c1f0*/  FMUL R0, R0, UR21 ;  /* 0x0000001500007c20 */ /* 0x000fc80008400000 */
[----:B--2---:R-:W-:-:S05]  /*c200*/  FFMA R0, R2, UR20, R0 ;  /* 0x0000001402007c23 */ /* 0x004fca0008000000 */
[----:B0-----:R-:W-:-:S05]  /*c210*/  F2FP.SATFINITE.E4M3.F32.PACK_AB_MERGE_C R3, RZ, R0, RZ ;  /* 0x00000000ff03723e */ /* 0x001fca00048070ff */
[----:B------:R0:W-:Y:S01]  /*c220*/  STG.E.U8 desc[UR18][R26.64+0xf9], R3 ;  /* 0x0000f9031a007986 */ /* 0x0001e2000c101112 */
[----:B------:R-:W-:Y:S05]  /*c230*/  BRA `(.L_x_295) ;  /* 0x0000002000807947 */ /* 0x000fea0003800000 */
.L_x_38:
[----:B------:R-:W-:Y:S01]  /*c240*/  ISETP.GE.AND P1, PT, R38, 0x1, PT ;  /* 0x000000012600780c */ /* 0x000fe20003f26270 */
[----:B------:R-:W-:Y:S01]  /*c250*/  FMUL R226, R226, UR20 ;  /* 0x00000014e2e27c20 */ /* 0x000fe20008400000 */
[----:B------:R-:W2:Y:S01]  /*c260*/  LDL.LU R227, [R1+0x10] ;  /* 0x0000100001e37983 */ /* 0x000ea20000300800 */
[----:B------:R-:W-:Y:S01]  /*c270*/  ISETP.GE.AND P0, PT, R38, 0x9, PT ;  /* 0x000000092600780c */ /* 0x000fe20003f06270 */
[----:B------:R-:W-:Y:S01]  /*c280*/  FMUL R225, R225, UR20 ;  /* 0x00000014e1e17c20 */ /* 0x000fe20008400000 */
[C---:B------:R-:W-:Y:S02]  /*c290*/  ISETP.LT.OR P4, PT, R35.reuse, 0x1, !P1 ;  /* 0x000000012300780c */ /* 0x040fe40004f81670 */
[C---:B------:R-:W-:Y:S02]  /*c2a0*/  ISETP.LT.OR P5, PT, R35.reuse, 0x2, !P1 ;  /* 0x000000022300780c */ /* 0x040fe40004fa1670 */
[----:B------:R-:W-:Y:S02]  /*c2b0*/  F2FP.SATFINITE.E4M3.F32.PACK_AB_MERGE_C R29, RZ, R226, RZ ;  /* 0x000000e2ff1d723e */ /* 0x000fe400048070ff */
[C---:B------:R-:W-:Y:S01]  /*c2c0*/  ISETP.LT.OR P3, PT, R35.reuse, 0x1, !P0 ;  /* 0x000000012300780c */ /* 0x040fe20004761670 */
[----:B------:R-:W-:Y:S01]  /*c2d0*/  FMUL R224, R224, UR20 ;  /* 0x00000014e0e07c20 */ /* 0x000fe20008400000 */
[----:B------:R-:W-:Y:S01]  /*c2e0*/  ISETP.LT.OR P6, PT, R35, 0xa, !P1 ;  /* 0x0000000a2300780c */ /* 0x000fe20004fc1670 */
[----:B------:R-:W-:Y:S01]  /*c2f0*/  FMUL R223, R223, UR20 ;  /* 0x00000014dfdf7c20 */ /* 0x000fe20008400000 */
[----:B------:R-:W-:Y:S01]  /*c300*/  F2FP.SATFINITE.E4M3.F32.PACK_AB_MERGE_C R225, RZ, R225, RZ ;  /* 0x000000e1ffe1723e */ /* 0x000fe200048070ff */
[----:B------:R-:W-:Y:S01]  /*c310*/  FMUL R221, R221, UR20 ;  /* 0x00000014dddd7c20 */ /* 0x000fe20008400000 */
[----:B------:R-:W-:Y:S01]  /*c320*/  FMUL R222, R222, UR20 ;  /* 0x00000014dede7c20 */ /* 0x000fe20008400000 */
[----:B------:R0:W-:Y:S01]  /*c330*/  @!P4 STG.E.U8 desc[UR18][R24.64], R29 ;  /* 0x0000001d1800c986 */ /* 0x0001e2000c101112 */
[----:B------:R-:W-:-:S02]  /*c340*/  ISETP.LT.OR P4, PT, R35, 0x2, !P0 ;  /* 0x000000022300780c */ /* 0x000fc40004781670 */
[----:B------:R-:W-:Y:S01]  /*c350*/  F2FP.SATFINITE.E4M3.F32.PACK_AB_MERGE_C R31, RZ, R224, RZ ;  /* 0x000000e0ff1f723e */ /* 0x000fe200048070ff */
[----:B------:R3:W-:Y:S01]  /*c360*/  @!P5 STG.E.U8 desc[UR18][R24.64+0x1], R225 ;  /* 0x000001e11800d986 */ /* 0x0007e2000c101112 */
[C---:B------:R-:W-:Y:S02]  /*c370*/  ISETP.LT.OR P5, PT, R35.reuse, 0x9, !P1 ;  /* 0x000000092300780c */ /* 0x040fe40004fa1670 */
[----:B------:R-:W-:Y:S01]  /*c380*/  F2FP.SATFINITE.E4M3.F32.PACK_AB_MERGE_C R223, RZ, R223, RZ ;  /* 0x000000dfffdf723e */ /* 0x000fe200048070ff */
[----:B------:R-:W-:Y:S01]  /*c390*/  FMUL R220, R220, UR20 ;  /* 0x00000014dcdc7c20 */ /* 0x000fe20008400000 */
[----:B------:R-:W-:Y:S01]  /*c3a0*/  F2FP.SATFINITE.E4M3.F32.PACK_AB_MERGE_C R221, RZ, R221, RZ ;  /* 0x000000ddffdd723e */ /* 0x000fe200048070ff */
[----:B------:R-:W-:Y:S01]  /*c3b0*/  @!P3 STG.E.U8 desc[UR18][R26.64], R31 ;  /* 0x0000001f1a00b986 */ /* 0x000fe2000c101112 */
[----:B------:R-:W-:-:S03]  /*c3c0*/  ISETP.LT.OR P3, PT, R35, 0x9, !P0 ;  /* 0x000000092300780c */ /* 0x000fc60004761670 */
[----:B------:R-:W-:Y:S01]  /*c3d0*/  @!P4 STG.E.U8 desc[UR18][R26.64+0x1], R223 ;  /* 0x000001df1a00c986 */ /* 0x000fe2000c101112 */
[----:B------:R-:W-:-:S03]  /*c3e0*/  ISETP.LT.OR P4, PT, R35, 0xa, !P0 ;  /* 0x0000000a2300780c */ /* 0x000fc60004781670 */
[----:B------:R-:W-:Y:S01]  /*c3f0*/  @!P6 STG.E.U8 desc[UR18][R24.64+0x9], R221 ;  /* 0x000009dd1800e986 */ /* 0x000fe2000c101112 */
[----:B------:R-:W-:Y:S01]  /*c400*/  ISETP.LT.OR P6, PT, R35, 0x12, !P1 ;  /* 0x000000122300780c */ /* 0x000fe20004fc1670 */
[----:B------:R-:W-:Y:S01]  /*c410*/  FMUL R219, R219, UR20 ;  /* 0x00000014dbdb7c20 */ /* 0x000fe20008400000 */
[----:B0-----:R-:W-:Y:S01]  /*c420*/  F2FP.SATFINITE.E4M3.F32.PACK_AB_MERGE_C R29, RZ, R222, RZ ;  /* 0x000000deff1d723e */ /* 0x001fe200048070ff */
[----:B------:R-:W-:Y:S01]  /*c430*/  FMUL R217, R217, UR20 ;  /* 0x00000014d9d97c20 */ /* 0x000fe20008400000 */
[----:B------:R-:W4:Y:S01]  /*c440*/  LDL.LU R226, [R1+0xc] ;  /* 0x00000c0001e27983 */ /* 0x000f220000300800 */
[----:B------:R-:W-:Y:S02]  /*c450*/  F2FP.SATFINITE.E4M3.F32.PACK_AB_MERGE_C R33, RZ, R220, RZ ;  /* 0x000000dcff21723e */ /* 0x000fe400048070ff */
[----:B------:R-:W-:Y:S01]  /*c460*/  F2FP.SATFINITE.E4M3.F32.PACK_AB_MERGE_C R219, RZ, R219, RZ ;  /* 0x000000dbffdb723e */ /* 0x000fe200048070ff */
[----:B------:R0:W-:Y:S01]  /*c470*/  @!P5 STG.E.U8 desc[UR18][R24.64+0x8], R29 ;  /* 0x0000081d1800d986 */ /* 0x0001e2000c101112 */
[----:B------:R-:W-:-:S02]  /*c480*/  ISETP.LT.OR P5, PT, R35, 0x11, !P1 ;  /* 0x000000112300780c */ /* 0x000fc40004fa1670 */
[----:B------:R-:W-:Y:S01]  /*c490*/  F2FP.SATFINITE.E4M3.F32.PACK_AB_MERGE_C R217, RZ, R217, RZ ;  /* 0x000000d9ffd9723e */ /* 0x000fe200048070ff */
[----:B---3--:R-:W3:Y:S01]  /*c4a0*/  LDL.LU R225, [R1+0x8] ;  /* 0x0000080001e17983 */ /* 0x008ee20000300800 */
[----:B------:R-:W-:-:S03]  /*c4b0*/  FMUL R218, R218, UR20 ;  /* 0x00000014dada7c20 */ /* 0x000fc60008400000 */
[----:B------:R-:W4:Y:S04]  /*c4c0*/  LDL.LU R224, [R1+0x4] ;  /* 0x0000040001e07983 */ /* 0x000f280000300800 */
[----:B------:R-:W3:Y:S01]  /*c4d0*/  LDL.LU R222, [R1] ;  /* 0x0000000001de7983 */ /* 0x000ee20000300800 */
[----:B0-----:R-:W-:Y:S01]  /*c4e0*/  F2FP.SATFINITE.E4M3.F32.PACK_AB_MERGE_C R29, RZ, R218, RZ ;  /* 0x000000daff1d723e */ /* 0x001fe200048070ff */
[----:B------:R-:W-:Y:S01]  /*c4f0*/  FMUL R216, R216, UR20 ;  /* 0x00000014d8d87c20 */ /* 0x000fe20008400000 */
[----:B------:R-:W-:Y:S01]  /*c500*/  FMUL R215, R215, UR20 ;  /* 0x00000014d7d77c20 */ /* 0x000fe20008400000 */
[----:B------:R0:W-:Y:S01]  /*c510*/  @!P3 STG.E.U8 desc[UR18][R26.64+0x8], R33 ;  /* 0x000008211a00b986 */ /* 0x0001e2000c101112 */
[----:B------:R-:W-:Y:S01]  /*c520*/  ISETP.LT.OR P3, PT, R35, 0x11, !P0 ;  /* 0x000000112300780c */ /* 0x000fe20004761670 */
[----:B------:R-:W-:Y:S01]  /*c530*/  FMUL R213, R213, UR20 ;  /* 0x00000014d5d57c20 */ /* 0x000fe20008400000 */
[----:B------:R-:W-:Y:S01]  /*c540*/  F2FP.SATFINITE.E4M3.F32.PACK_AB_MERGE_C R31, RZ, R216, RZ ;  /* 0x000000d8ff1f723e */ /* 0x000fe200048070ff */
[----:B------:R-:W-:Y:S01]  /*c550*/  @!P4 STG.E.U8 desc[UR18][R26.64+0x9], R219 ;  /* 0x000009db1a00c986 */ /* 0x000fe2000c101112 */
[C---:B------:R-:W-:Y:S01]  /*c560*/  ISETP.LT.OR P4, PT, R35.reuse, 0x12, !P0 ;  /* 0x000000122300780c */ /* 0x040fe20004781670 */
[----:B------:R-:W-:Y:S01]  /*c570*/  FMUL R214, R214, UR20 ;  /* 0x00000014d6d67c20 */ /* 0x000fe20008400000 */
[----:B------:R-:W-:Y:S01]  /*c580*/  F2FP.SATFINITE.E4M3.F32.PACK_AB_MERGE_C R215, RZ, R215, RZ ;  /* 0x000000d7ffd7723e */ /* 0x000fe200048070ff */
[----:B------:R-:W-:Y:S01]  /*c590*/  @!P6 STG.E.U8 desc[UR18][R24.64+0x11], R217 ;  /* 0x000011d91800e986 */ /* 0x000fe2000c101112 */
[C---:B------:R-:W-:Y:S01]  /*c5a0*/  ISETP.LT.OR P6, PT, R35.reuse, 0x1a, !P1 ;  /* 0x0000001a2300780c */ /* 0x040fe20004fc1670 */
[----:B------:R-:W-:Y:S01]  /*c5b0*/  FMUL R212, R212, UR20 ;  /* 0x00000014d4d47c20 */ /* 0x000fe20008400000 */
[----:B------:R-:W-:Y:S01]  /*c5c0*/  F2FP.SATFINITE.E4M3.F32.PACK_AB_MERGE_C R213, RZ, R213, RZ ;  /* 0x000000d5ffd5723e */ /* 0x000fe200048070ff */
[----:B------:R1:W-:Y:S01]  /*c5d0*/  @!P5 STG.E.U8 desc[UR18][R24.64+0x10], R29 ;  /* 0x0000101d1800d986 */ /* 0x0003e2000c101112 */
[----:B------:R-:W-:Y:S01]  /*c5e0*/  ISETP.LT.OR P5, PT, R35, 0x19, !P1 ;  /* 0x000000192300780c */ /* 0x000fe20004fa1670 */
[----:B------:R-:W-:Y:S01]  /*c5f0*/  FMUL R211, R211, UR20 ;  /* 0x00000014d3d37c20 */ /* 0x000fe20008400000 */
[----:B------:R-:W-:Y:S01]  /*c600*/  FMUL R209, R209, UR20 ;  /* 0x00000014d1d17c20 */ /* 0x000fe20008400000 */
[----:B------:R1:W-:Y:S01]  /*c610*/  @!P3 STG.E.U8 desc[UR18][R26.64+0x10], R31 ;  /* 0x0000101f1a00b986 */ /* 0x0003e2000c101112 */
[C---:B------:R-:W-:Y:S01]  /*c620*/  ISETP.LT.OR P3, PT, R35.reuse, 0x19, !P0 ;  /* 0x000000192300780c */ /* 0x040fe20004761670 */
[----:B------:R-:W-:Y:S01]  /*c630*/  FMUL R210, R210, UR20 ;  /* 0x00000014d2d27c20 */ /* 0x000fe20008400000 */
[----:B0-----:R-:W-:Y:S01]  /*c640*/  F2FP.SATFINITE.E4M3.F32.PACK_AB_MERGE_C R33, RZ, R212, RZ ;  /* 0x000000d4ff21723e */ /* 0x001fe200048070ff */
[----:B------:R-:W-:Y:S01]  /*c650*/  @!P4 STG.E.U8 desc[UR18][R26.64+0x11], R215 ;  /* 0x000011d71a00c986 */ /* 0x000fe2000c101112 */
[C---:B------:R-:W-:Y:S01]  /*c660*/  ISETP.LT.OR P4, PT, R35.reuse, 0x1a, !P0 ;  /* 0x0000001a2300780c */ /* 0x040fe20004781670 */
[----:B------:R-:W-:Y:S01]  /*c670*/  FMUL R208, R208, UR20 ;  /* 0x00000014d0d07c20 */ /* 0x000fe20008400000 */
[----:B------:R-:W-:Y:S01]  /*c680*/  F2FP.SATFINITE.E4M3.F32.PACK_AB_MERGE_C R211, RZ, R211, RZ ;  /* 0x000000d3ffd3723e */ /* 0x000fe200048070ff */
[----:B------:R-:W-:Y:S01]  /*c690*/  @!P6 STG.E.U8 desc[UR18][R24.64+0x19], R213 ;  /* 0x000019d51800e986 */ /* 0x000fe2000c101112 */
[----:B------:R-:W-:Y:S01]  /*c6a0*/  ISETP.LT.OR P6, PT, R35, 0x22, !P1 ;  /* 0x000000222300780c */ /* 0x000fe20004fc1670 */
[----:B------:R-:W-:Y:S01]  /*c6b0*/  FMUL R207, R207, UR20 ;  /* 0x00000014cfcf7c20 */ /* 0x000fe20008400000 */
[----:B-1----:R-:W-:Y:S01]  /*c6c0*/  F2FP.SATFINITE.E4M3.F32.PACK_AB_MERGE_C R29, RZ, R214, RZ ;  /* 0x000000d6ff1d723e */ /* 0x002fe200048070ff */
[----:B------:R-:W-:Y:S01]  /*c6d0*/  FMUL R205, R205, UR20 ;  /* 0x00000014cdcd7c20 */ /* 0x000fe20008400000 */
[----:B------:R-:W-:Y:S01]  /*c6e0*/  F2FP.SATFINITE.E4M3.F32.PACK_AB_MERGE_C R209, RZ, R209, RZ ;  /* 0x000000d1ffd1723e */ /* 0x000fe200048070ff */
[----:B------:R-:W-:Y:S01]  /*c6f0*/  FMUL R206, R206, UR20 ;  /* 0x00000014cece7c20 */ /* 0x000fe20008400000 */
[----:B------:R-:W-:Y:S01]  /*c700*/  F2FP.SATFINITE.E4M3.F32.PACK_AB_MERGE_C R31, RZ, R208, RZ ;  /* 0x000000d0ff1f723e */ /* 0x000fe200048070ff */
[----:B------:R0:W-:Y:S01]  /*c710*/  @!P5 STG.E.U8 desc[UR18][R24.64+0x18], R29 ;  /* 0x0000181d1800d986 */ /* 0x0001e2000c101112 */
[C---:B------:R-:W-:Y:S01]  /*c720*/  ISETP.LT.OR P5, PT, R35.reuse, 0x21, !P1 ;  /* 0x000000212300780c */ /* 0x040fe20004fa1670 */
[----:B------:R-:W-:Y:S01]  /*c730*/  FMUL R204, R204, UR20 ;  /* 0x00000014cccc7c20 */ /* 0x000fe20008400000 */
[----:B------:R-:W-:Y:S01]  /*c740*/  F2FP.SATFINITE.E4M3.F32.PACK_AB_MERGE_C R207, RZ, R207, RZ ;  /* 0x000000cfffcf723e */ /* 0x000fe200048070ff */
[----:B------:R1:W-:Y:S01]  /*c750*/  @!P3 STG.E.U8 desc[UR18][R26.64+0x18], R33 ;  /* 0x000018211a00b986 */ /* 0x0003e2000c101112 */
[----:B------:R-:W-:Y:S01]  /*c760*/  ISETP.LT.OR P3, PT, R35, 0x21, !P0 ;  /* 0x000000212300780c */ /* 0x000fe20004761670 */
[----:B------:R-:W-:Y:S01]  /*c770*/  FMUL R203, R203, UR20 ;  /* 0x00000014cbcb7c20 */ /* 0x000fe20008400000 */
[----:B------:R-:W-:Y:S01]  /*c780*/  F2FP.SATFINITE.E4M3.F32.PACK_AB_MERGE_C R205, RZ, R205, RZ ;  /* 0x000000cdffcd723e */ /* 0x000fe200048070ff */
[----:B------:R-:W-:Y:S01]  /*c790*/  @!P4 STG.E.U8 desc[UR18][R26.64+0x19], R211 ;  /* 0x000019d31a00c986 */ /* 0x000fe2000c101112 */
[----:B------:R-:W-:Y:S01]  /*c7a0*/  ISETP.LT.OR P4, PT, R35, 0x22, !P0 ;  /* 0x000000222300780c */ /* 0x000fe20004781670 */
[----:B------:R-:W-:Y:S01]  /*c7b0*/  FMUL R201, R201, UR20 ;  /* 0x00000014c9c97c20 */ /* 0x000fe20008400000 */
[----:B------:R-:W-:Y:S01]  /*c7c0*/  F2FP.SATFINITE.E4M3.F32.PACK_AB_MERGE_C R203, RZ, R203, RZ ;  /* 0x000000cbffcb723e */ /* 0x000fe200048070ff */
[----:B------:R-:W-:Y:S01]  /*c7d0*/  @!P6 STG.E.U8 desc[UR18][R24.64+0x21], R209 ;  /* 0x000021d11800e986 */ /* 0x000fe2000c101112 */
[----:B------:R-:W-:Y:S01]  /*c7e0*/  ISETP.LT.OR P6, PT, R35, 0x2a, !P1 ;  /* 0x0000002a2300780c */ /* 0x000fe20004fc1670 */
[----:B------:R-:W-:Y:S01]  /*c7f0*/  FMUL R202, R202, UR20 ;  /* 0x00000014caca7c20 */ /* 0x000fe20008400000 */
[----:B0-----:R-:W-:Y:S01]  /*c800*/  F2FP.SATFINITE.E4M3.F32.PACK_AB_MERGE_C R29, RZ, R210, RZ ;  /* 0x000000d2ff1d723e */ /* 0x001fe200048070ff */
[----:B------:R-:W-:Y:S01]  /*c810*/  FMUL R200, R200, UR20 ;  /* 0x00000014c8c87c20 */ /* 0x000fe20008400000 */
[----:B-1----:R-:W-:Y:S01]  /*c820*/  F2FP.SATFINITE.E4M3.F32.PACK_AB_MERGE_C R33, RZ, R204, RZ ;  /* 0x000000ccff21723e */ /* 0x002fe200048070ff */
[----:B------:R-:W-:Y:S01]  /*c830*/  FMUL R199, R199, UR20 ;  /* 0x00000014c7c77c20 */ /* 0x000fe20008400000 */
[----:B------:R-:W-:Y:S01]  /*c840*/  F2FP.SATFINITE.E4M3.F32.PACK_AB_MERGE_C R201, RZ, R201, RZ ;  /* 0x000000c9ffc9723e */ /* 0x000fe200048070ff */
[----:B------:R0:W-:Y:S01]  /*c850*/  @!P5 STG.E.U8 desc[UR18][R24.64+0x20], R29 ;  /* 0x0000201d1800d986 */ /* 0x0001e2000c101112 */
[----:B------:R-:W-:Y:S01]  /*c860*/  ISETP.LT.OR P5, PT, R35, 0x29, !P1 ;  /* 0x000000292300780c */ /* 0x000fe20004fa1670 */
[----:B------:R-:W-:Y:S01]  /*c870*/  FMUL R197, R197, UR20 ;  /* 0x00000014c5c57c20 */ /* 0x000fe20008400000 */
[----:B------:R-:W-:Y:S01]  /*c880*/  F2FP.SATFINITE.E4M3.F32.PACK_AB_MERGE_C R199, RZ, R199, RZ ;  /* 0x000000c7ffc7723e */ /* 0x000fe200048070ff */
[----:B------:R1:W-:Y:S01]  /*c890*/  @!P3 STG.E.U8 desc[UR18][R26.64+0x20], R31 ;  /* 0x0000201f1a00b986 */ /* 0x0003e2000c101112 */
[C---:B------:R-:W-:Y:S01]  /*c8a0*/  ISETP.LT.OR P3, PT, R35.reuse, 0x29, !P0 ;  /* 0x000000292300780c */ /* 0x040fe20004761670 */
[----:B------:R-:W-:Y:S01]  /*c8b0*/  FMUL R198, R198, UR20 ;  /* 0x00000014c6c67c20 */ /* 0x000fe20008400000 */
[----:B------:R-:W-:Y:S01]  /*c8c0*/  F2FP.SATFINITE.E4M3.F32.PACK_AB_MERGE_C R197, RZ, R197, RZ ;  /* 0x000000c5ffc5723e */ /* 0x000fe200048070ff */
[----:B------:R-:W-:Y:S01]  /*c8d0*/  @!P4 STG.E.U8 desc[UR18][R26.64+0x21], R207 ;  /* 0x000021cf1a00c986 */ /* 0x000fe2000c101112 */
[----:B------:R-:W-:Y:S01]  /*c8e0*/  ISETP.LT.OR P4, PT, R35, 0x2a, !P0 ;  /* 0x0000002a2300780c */ /* 0x000fe20004781670 */
[----:B------:R-:W-:Y:S01]  /*c8f0*/  FMUL R196, R196, UR20 ;  /* 0x00000014c4c47c20 */ /* 0x000fe20008400000 */
[----:B------:R-:W-:Y:S01]  /*c900*/  FMUL R195, R195, UR20 ;  /* 0x00000014c3c37c20 */ /* 0x000fe20008400000 */
        /* <DEDUP_REMOVED lines=27> */
[----:B------:R-:W-:Y:S01]  /*cac0*/  FMUL R186, R186, UR20 ;  /* 0x00000014baba7c20 */ /* 0x000fe20008400000 */
        /* <DEDUP_REMOVED lines=156> */
[----:B-----5:R-:W-:Y:S01]  /*d490*/  FMUL R0, R0, UR20 ;  /* 0x0000001400007c20 */ /* 0x020fe20008400000 */
[----:B-1----:R-:W-:Y:S01]  /*d4a0*/  F2FP.SATFINITE.E4M3.F32.PACK_AB_MERGE_C R33, RZ, R164, RZ ;  /* 0x000000a4ff21723e */ /* 0x002fe200048070ff */
        /* <DEDUP_REMOVED lines=9> */
[----:B------:R-:W-:Y:S01]  /*d540*/  FMUL R4, R4, UR20 ;  /* 0x0000001404047c20 */ /* 0x000fe20008400000 */
[----:B------:R-:W-:Y:S01]  /*d550*/  @!P4 STG.E.U8 desc[UR18][R26.64+0x71], R167 ;  /* 0x000071a71a00c986 */ /* 0x000fe2000c101112 */
[----:B------:R-:W-:-:S03]  /*d560*/  ISETP.LT.OR P4, PT, R35, 0x7a, !P0 ;  /* 0x0000007a2300780c */ /* 0x000fc60004781670 */
[----:B------:R-:W-:Y:S01]  /*d570*/  @!P6 STG.E.U8 desc[UR18][R24.64+0x79], R165 ;  /* 0x000079a51800e986 */ /* 0x000fe2000c101112 */
[----:B------:R-:W-:Y:S02]  /*d580*/  ISETP.LT.OR P6, PT, R35, 0x82, !P1 ;  /* 0x000000822300780c */ /* 0x000fe40004fc1670 */
[----:B0-----:R-:W-:Y:S01]  /*d590*/  F2FP.SATFINITE.E4M3.F32.PACK_AB_MERGE_C R29, RZ, R166, RZ ;  /* 0x000000a6ff1d723e */ /* 0x001fe200048070ff */
[----:B------:R-:W4:Y:S01]  /*d5a0*/  LDL.LU R220, [R1+0x14] ;  /* 0x0000140001dc7983 */ /* 0x000f220000300800 */
[----:B-1----:R-:W-:-:S03]  /*d5b0*/  F2FP.SATFINITE.E4M3.F32.PACK_AB_MERGE_C R31, RZ, R160, RZ ;  /* 0x000000a0ff1f723e */ /* 0x002fc600048070ff */
[----:B------:R0:W-:Y:S01]  /*d5c0*/  @!P5 STG.E.U8 desc[UR18][R24.64+0x78], R29 ;  /* 0x0000781d1800d986 */ /* 0x0001e2000c101112 */
[----:B------:R-:W-:-:S03]  /*d5d0*/  ISETP.LT.OR P5, PT, R35, 0x81, !P1 ;  /* 0x000000812300780c */ /* 0x000fc60004fa1670 */
[----:B------:R1:W-:Y:S01]  /*d5e0*/  @!P3 STG.E.U8 desc[UR18][R26.64+0x78], R33 ;  /* 0x000078211a00b986 */ /* 0x0003e2000c101112 */
[----:B------:R-:W-:-:S03]  /*d5f0*/  ISETP.LT.OR P3, PT, R35, 0x81, !P0 ;  /* 0x000000812300780c */ /* 0x000fc60004761670 */
        /* <DEDUP_REMOVED lines=26> */
[----:B0-----:R-:W-:Y:S02]  /*d7a0*/  F2FP.SATFINITE.E4M3.F32.PACK_AB_MERGE_C R29, RZ, R154, RZ ;  /* 0x0000009aff1d723e */ /* 0x001fe400048070ff */
[----:B-1----:R-:W-:-:S03]  /*d7b0*/  F2FP.SATFINITE.E4M3.F32.PACK_AB_MERGE_C R33, RZ, R20, RZ ;  /* 0x00000014ff21723e */ /* 0x002fc600048070ff */
[----:B------:R0:W-:Y:S01]  /*d7c0*/  @!P5 STG.E.U8 desc[UR18][R24.64+0x90], R29 ;  /* 0x0000901d1800d986 */ /* 0x0001e2000c101112 */
[----:B------:R-:W-:-:S03]  /*d7d0*/  ISETP.LT.OR P5, PT, R35, 0x99, !P1 ;  /* 0x000000992300780c */ /* 0x000fc60004fa1670 */
[----:B------:R-:W-:Y:S01]  /*d7e0*/  @!P3 STG.E.U8 desc[UR18][R26.64+0x90], R31 ;  /* 0x0000901f1a00b986 */ /* 0x000fe2000c101112 */
[----:B------:R-:W-:-:S03]  /*d7f0*/  ISETP.LT.OR P3, PT, R35, 0x99, !P0 ;  /* 0x000000992300780c */ /* 0x000fc60004761670 */
[----:B------:R1:W-:Y:S01]  /*d800*/  @!P4 STG.E.U8 desc[UR18][R26.64+0x91], R23 ;  /* 0x000091171a00c986 */ /* 0x0003e2000c101112 */
[----:B------:R-:W-:-:S03]  /*d810*/  ISETP.LT.OR P4, PT, R35, 0x9a, !P0 ;  /* 0x0000009a2300780c */ /* 0x000fc60004781670 */
[----:B------:R2:W-:Y:S01]  /*d820*/  @!P6 STG.E.U8 desc[UR18][R24.64+0x99], R21 ;  /* 0x000099151800e986 */ /* 0x0005e2000c101112 */
[----:B------:R-:W-:Y:S02]  /*d830*/  ISETP.LT.OR P6, PT, R35, 0xa2, !P1 ;  /* 0x000000a22300780c */ /* 0x000fe40004fc1670 */
[----:B0-----:R-:W-:-:S05]  /*d840*/  F2FP.SATFINITE.E4M3.F32.PACK_AB_MERGE_C R29, RZ, R22, RZ ;  /* 0x00000016ff1d723e */ /* 0x001fca00048070ff */
[----:B------:R-:W-:Y:S01]  /*d850*/  @!P5 STG.E.U8 desc[UR18][R24.64+0x98], R29 ;  /* 0x0000981d1800d986 */ /* 0x000fe2000c101112 */
[C---:B------:R-:W-:Y:S02]  /*d860*/  ISETP.LT.OR P5, PT, R35.reuse, 0xa1, !P1 ;  /* 0x000000a12300780c */ /* 0x040fe40004fa1670 */
[----:B-1----:R-:W-:Y:S01]  /*d870*/  F2FP.SATFINITE.E4M3.F32.PACK_AB_MERGE_C R23, RZ, R18, RZ ;  /* 0x00000012ff17723e */ /* 0x002fe200048070ff */
[----:B------:R-:W-:Y:S01]  /*d880*/  @!P3 STG.E.U8 desc[UR18][R26.64+0x98], R33 ;  /* 0x000098211a00b986 */ /* 0x000fe2000c101112 */
[C---:B------:R-:W-:Y:S02]  /*d890*/  ISETP.LT.OR P3, PT, R35.reuse, 0xa1, !P0 ;  /* 0x000000a12300780c */ /* 0x040fe40004761670 */
[----:B--2---:R-:W-:Y:S01]  /*d8a0*/  F2FP.SATFINITE.E4M3.F32.PACK_AB_MERGE_C R21, RZ, R16, RZ ;  /* 0x00000010ff15723e */ /* 0x004fe200048070ff */
[----:B------:R0:W-:Y:S01]  /*d8b0*/  @!P4 STG.E.U8 desc[UR18][R26.64+0x99], R19 ;  /* 0x000099131a00c986 */ /* 0x0001e2000c101112 */
[----:B------:R-:W-:-:S03]  /*d8c0*/  ISETP.LT.OR P4, PT, R35, 0xa2, !P0 ;  /* 0x000000a22300780c */ /* 0x000fc60004781670 */
[----:B------:R1:W-:Y:S01]  /*d8d0*/  @!P6 STG.E.U8 desc[UR18][R24.64+0xa1], R17 ;  /* 0x0000a1111800e986 */ /* 0x0003e2000c101112 */
[----:B------:R-:W-:-:S03]  /*d8e0*/  ISETP.LT.OR P6, PT, R35, 0xaa, !P1 ;  /* 0x000000aa2300780c */ /* 0x000fc60004fc1670 */
[----:B------:R-:W-:Y:S01]  /*d8f0*/  @!P5 STG.E.U8 desc[UR18][R24.64+0xa0], R23 ;  /* 0x0000a0171800d986 */ /* 0x000fe2000c101112 */
[----:B------:R-:W-:-:S03]  /*d900*/  ISETP.LT.OR P5, PT, R35, 0xa9, !P1 ;  /* 0x000000a92300780c */ /* 0x000fc60004fa1670 */
[----:B------:R-:W-:Y:S01]  /*d910*/  @!P3 STG.E.U8 desc[UR18][R26.64+0xa0], R21 ;  /* 0x0000a0151a00b986 */ /* 0x000fe2000c101112 */
[C---:B------:R-:W-:Y:S02]  /*d920*/  ISETP.LT.OR P3, PT, R35.reuse, 0xa9, !P0 ;  /* 0x000000a92300780c */ /* 0x040fe40004761670 */
[----:B0-----:R-:W-:Y:S01]  /*d930*/  F2FP.SATFINITE.E4M3.F32.PACK_AB_MERGE_C R19, RZ, R14, RZ ;  /* 0x0000000eff13723e */ /* 0x001fe200048070ff */
[----:B------:R0:W-:Y:S01]  /*d940*/  @!P4 STG.E.U8 desc[UR18][R26.64+0xa1], R15 ;  /* 0x0000a10f1a00c986 */ /* 0x0001e2000c101112 */
[C---:B------:R-:W-:Y:S02]  /*d950*/  ISETP.LT.OR P4, PT, R35.reuse, 0xaa, !P0 ;  /* 0x000000aa2300780c */ /* 0x040fe40004781670 */
[----:B-1----:R-:W-:Y:S01]  /*d960*/  F2FP.SATFINITE.E4M3.F32.PACK_AB_MERGE_C R17, RZ, R12, RZ ;  /* 0x0000000cff11723e */ /* 0x002fe200048070ff */
        /* <DEDUP_REMOVED lines=15> */
[----:B0-----:R-:W-:Y:S02]  /*da60*/  F2FP.SATFINITE.E4M3.F32.PACK_AB_MERGE_C R11, RZ, R6, RZ ;  /* 0x00000006ff0b723e */ /* 0x001fe400048070ff */
[C---:B------:R-:W-:Y:S01]  /*da70*/  ISETP.LT.OR P3, PT, R35.reuse, 0xb9, !P0 ;  /* 0x000000b92300780c */ /* 0x040fe20004761670 */
[----:B------:R0:W-:Y:S01]  /*da80*/  @!P4 STG.E.U8 desc[UR18][R26.64+0xb1], R7 ;  /* 0x0000b1071a00c986 */ /* 0x0001e2000c101112 */
[----:B-1----:R-:W-:Y:S02]  /*da90*/  F2FP.SATFINITE.E4M3.F32.PACK_AB_MERGE_C R9, RZ, R4, RZ ;  /* 0x00000004ff09723e */ /* 0x002fe400048070ff */
[----:B------:R-:W-:Y:S01]  /*daa0*/  ISETP.LT.OR P4, PT, R35, 0xba, !P0 ;  /* 0x000000ba2300780c */ /* 0x000fe20004781670 */
[----:B------:R1:W-:Y:S04]  /*dab0*/  @!P6 STG.E.U8 desc[UR18][R24.64+0xb9], R5 ;  /* 0x0000b9051800e986 */ /* 0x0003e8000c101112 */
[----:B------:R2:W-:Y:S01]  /*dac0*/  @!P5 STG.E.U8 desc[UR18][R24.64+0xb8], R11 ;  /* 0x0000b80b1800d986 */ /* 0x0005e2000c101112 */
[----:B------:R-:W-:Y:S01]  /*dad0*/  FMUL R4, R227, UR20 ;  /* 0x00000014e3047c20 */ /* 0x000fe20008400000 */
[----:B------:R-:W-:-:S02]  /*dae0*/  ISETP.LT.OR P5, PT, R35, 0xc1, !P1 ;  /* 0x000000c12300780c */ /* 0x000fc40004fa1670 */
[----:B0-----:R-:W-:Y:S02]  /*daf0*/  F2FP.SATFINITE.E4M3.F32.PACK_AB_MERGE_C R7, RZ, R3, RZ ;  /* 0x00000003ff07723e */ /* 0x001fe400048070ff */
[----:B-1----:R-:W-:Y:S01]  /*db00*/  F2FP.SATFINITE.E4M3.F32.PACK_AB_MERGE_C R5, RZ, R0, RZ ;  /* 0x00000000ff05723e */ /* 0x002fe200048070ff */
[----:B---3--:R-:W-:Y:S01]  /*db10*/  FMUL R0, R222, UR20 ;  /* 0x00000014de007c20 */ /* 0x008fe20008400000 */
[----:B------:R-:W-:Y:S01]  /*db20*/  ISETP.LT.OR P6, PT, R35, 0xc2, !P1 ;  /* 0x000000c22300780c */ /* 0x000fe20004fc1670 */
[----:B------:R-:W3:Y:S01]  /*db30*/  LDL.LU R222, [R1+0x20] ;  /* 0x0000200001de7983 */ /* 0x000ee20000300800 */
[----:B--2---:R-:W-:Y:S02]  /*db40*/  F2FP.SATFINITE.E4M3.F32.PACK_AB_MERGE_C R11, RZ, R2, RZ ;  /* 0x00000002ff0b723e */ /* 0x004fe400048070ff */
[----:B------:R-:W-:Y:S01]  /*db50*/  F2FP.SATFINITE.E4M3.F32.PACK_AB_MERGE_C R13, RZ, R0, RZ ;  /* 0x00000000ff0d723e */ /* 0x000fe200048070ff */
[----:B----4-:R-:W-:Y:S01]  /*db60*/  FMUL R0, R224, UR20 ;  /* 0x00000014e0007c20 */ /* 0x010fe20008400000 */
[----:B------:R-:W-:Y:S01]  /*db70*/  FMUL R2, R225, UR20 ;  /* 0x00000014e1027c20 */ /* 0x000fe20008400000 */
[----:B------:R-:W2:Y:S04]  /*db80*/  LDL.LU R224, [R1+0x24] ;  /* 0x0000240001e07983 */ /* 0x000ea80000300800 */
[----:B------:R-:W4:Y:S01]  /*db90*/  LDL.LU R225, [R1+0x28] ;  /* 0x0000280001e17983 */ /* 0x000f220000300800 */
[----:B------:R-:W-:-:S03]  /*dba0*/  FMUL R3, R226, UR20 ;  /* 0x00000014e2037c20 */ /* 0x000fc60008400000 */
[----:B------:R-:W4:Y:S04]  /*dbb0*/  LDL.LU R226, [R1+0x2c] ;  /* 0x00002c0001e27983 */ /* 0x000f280000300800 */
[----:B------:R-:W4:Y:S04]  /*dbc0*/  LDL.LU R227, [R1+0x30] ;  /* 0x0000300001e37983 */ /* 0x000f280000300800 */
[----:B------:R-:W-:Y:S01]  /*dbd0*/  @!P3 STG.E.U8 desc[UR18][R26.64+0xb8], R9 ;  /* 0x0000b8091a00b986 */ /* 0x000fe2000c101112 */
[----:B------:R-:W-:-:S03]  /*dbe0*/  ISETP.LT.OR P3, PT, R35, 0xc1, !P0 ;  /* 0x000000c12300780c */ /* 0x000fc60004761670 */
[----:B------:R0:W-:Y:S01]  /*dbf0*/  @!P4 STG.E.U8 desc[UR18][R26.64+0xb9], R7 ;  /* 0x0000b9071a00c986 */ /* 0x0001e2000c101112 */
[----:B------:R-:W-:-:S03]  /*dc00*/  ISETP.LT.OR P4, PT, R35, 0xc2, !P0 ;  /* 0x000000c22300780c */ /* 0x000fc60004781670 */
[----:B------:R-:W-:Y:S01]  /*dc10*/  @!P5 STG.E.U8 desc[UR18][R24.64+0xc0], R11 ;  /* 0x0000c00b1800d986 */ /* 0x000fe2000c101112 */
[----:B------:R-:W-:-:S03]  /*dc20*/  ISETP.LT.OR P5, PT, R35, 0xc9, !P1 ;  /* 0x000000c92300780c */ /* 0x000fc60004fa1670 */
[----:B------:R1:W-:Y:S01]  /*dc30*/  @!P6 STG.E.U8 desc[UR18][R24.64+0xc1], R5 ;  /* 0x0000c1051800e986 */ /* 0x0003e2000c101112 */
[----:B0-----:R-:W-:-:S03]  /*dc40*/  F2FP.SATFINITE.E4M3.F32.PACK_AB_MERGE_C R7, RZ, R0, RZ ;  /* 0x00000000ff07723e */ /* 0x001fc600048070ff */
[----:B------:R-:W-:Y:S01]  /*dc50*/  @!P3 STG.E.U8 desc[UR18][R26.64+0xc0], R13 ;  /* 0x0000c00d1a00b986 */ /* 0x000fe2000c101112 */
[C---:B------:R-:W-:Y:S02]  /*dc60*/  ISETP.LT.OR P6, PT, R35.reuse, 0xca, !P1 ;  /* 0x000000ca2300780c */ /* 0x040fe40004fc1670 */
[----:B-1----:R-:W-:Y:S01]  /*dc70*/  F2FP.SATFINITE.E4M3.F32.PACK_AB_MERGE_C R5, RZ, R2, RZ ;  /* 0x00000002ff05723e */ /* 0x002fe200048070ff */
[----:B------:R0:W-:Y:S01]  /*dc80*/  @!P4 STG.E.U8 desc[UR18][R26.64+0xc1], R7 ;  /* 0x0000c1071a00c986 */ /* 0x0001e2000c101112 */
[C---:B------:R-:W-:Y:S02]  /*dc90*/  ISETP.LT.OR P3, PT, R35.reuse, 0xc9, !P0 ;  /* 0x000000c92300780c */ /* 0x040fe40004761670 */
[C---:B------:R-:W-:Y:S01]  /*dca0*/  ISETP.LT.OR P4, PT, R35.reuse, 0xca, !P0 ;  /* 0x000000ca2300780c */ /* 0x040fe20004781670 */
[----:B------:R1:W-:Y:S01]  /*dcb0*/  @!P5 STG.E.U8 desc[UR18][R24.64+0xc8], R5 ;  /* 0x0000c8051800d986 */ /* 0x0003e2000c101112 */
[----:B------:R-:W-:Y:S02]  /*dcc0*/  ISETP.LT.OR P5, PT, R35, 0xd1, !P1 ;  /* 0x000000d12300780c */ /* 0x000fe40004fa1670 */
[----:B------:R-:W-:-:S02]  /*dcd0*/  F2FP.SATFINITE.E4M3.F32.PACK_AB_MERGE_C R9, RZ, R3, RZ ;  /* 0x00000003ff09723e */ /* 0x000fc400048070ff */
[----:B------:R-:W-:-:S03]  /*dce0*/  F2FP.SATFINITE.E4M3.F32.PACK_AB_MERGE_C R11, RZ, R4, RZ ;  /* 0x00000004ff0b723e */ /* 0x000fc600048070ff */
[----:B------:R1:W-:Y:S04]  /*dcf0*/  @!P6 STG.E.U8 desc[UR18][R24.64+0xc9], R9 ;  /* 0x0000c9091800e986 */ /* 0x0003e8000c101112 */
[----:B------:R-:W-:Y:S01]  /*dd00*/  @!P3 STG.E.U8 desc[UR18][R26.64+0xc8], R11 ;  /* 0x0000c80b1a00b986 */ /* 0x000fe2000c101112 */
[----:B------:R-:W-:-:S03]  /*dd10*/  FMUL R0, R220, UR20 ;  /* 0x00000014dc007c20 */ /* 0x000fc60008400000 */
[----:B------:R-:W4:Y:S02]  /*dd20*/  LDL.LU R220, [R1+0x34] ;  /* 0x0000340001dc7983 */ /* 0x000f240000300800 */
[----:B0-----:R-:W-:Y:S01]  /*dd30*/  F2FP.SATFINITE.E4M3.F32.PACK_AB_MERGE_C R7, RZ, R0, RZ ;  /* 0x00000000ff07723e */ /* 0x001fe200048070ff */
[----:B------:R-:W-:Y:S02]  /*dd40*/  FMUL R2, R221, UR20 ;  /* 0x00000014dd027c20 */ /* 0x000fe40008400000 */
[----:B------:R-:W4:Y:S03]  /*dd50*/  LDL.LU R221, [R1+0x38] ;  /* 0x0000380001dd7983 */ /* 0x000f260000300800 */
[----:B-1----:R-:W-:Y:S01]  /*dd60*/  F2FP.SATFINITE.E4M3.F32.PACK_AB_MERGE_C R5, RZ, R2, RZ ;  /* 0x00000002ff05723e */ /* 0x002fe200048070ff */
[----:B------:R-:W-:Y:S04]  /*dd70*/  @!P4 STG.E.U8 desc[UR18][R26.64+0xc9], R7 ;  /* 0x0000c9071a00c986 */ /* 0x000fe8000c101112 */
[----:B------:R0:W-:Y:S01]  /*dd80*/  @!P5 STG.E.U8 desc[UR18][R24.64+0xd0], R5 ;  /* 0x0000d0051800d986 */ /* 0x0001e2000c101112 */
[----:B------:R-:W-:-:S03]  /*dd90*/  FMUL R3, R223, UR20 ;  /* 0x00000014df037c20 */ /* 0x000fc60008400000 */
[----:B------:R-:W4:Y:S02]  /*dda0*/  LDL.LU R223, [R1+0x3c] ;  /* 0x00003c0001df7983 */ /* 0x000f240000300800 */
[----:B------:R-:W-:Y:S01]  /*ddb0*/  F2FP.SATFINITE.E4M3.F32.PACK_AB_MERGE_C R9, RZ, R3, RZ ;  /* 0x00000003ff09723e */ /* 0x000fe200048070ff */
[----:B---3--:R-:W-:Y:S02]  /*ddc0*/  FMUL R0, R222, UR20 ;  /* 0x00000014de007c20 */ /* 0x008fe40008400000 */
[----:B------:R-:W3:Y:S03]  /*ddd0*/  LDL.LU R222, [R1+0x40] ;  /* 0x0000400001de7983 */ /* 0x000ee60000300800 */
[----:B------:R-:W-:Y:S01]  /*dde0*/  F2FP.SATFINITE.E4M3.F32.PACK_AB_MERGE_C R13, RZ, R0, RZ ;  /* 0x00000000ff0d723e */ /* 0x000fe200048070ff */
[----:B--2---:R-:W-:Y:S02]  /*ddf0*/  FMUL R2, R224, UR20 ;  /* 0x00000014e0027c20 */ /* 0x004fe40008400000 */
[----:B------:R-:W2:Y:S01]  /*de00*/  LDL.LU R224, [R1+0x44] ;  /* 0x0000440001e07983 */ /* 0x000ea20000300800 */
[----:B----4-:R-:W-:-:S03]  /*de10*/  FMUL R0, R225, UR20 ;  /* 0x00000014e1007c20 */ /* 0x010fc60008400000 */
[----:B------:R-:W4:Y:S01]  /*de20*/  LDL.LU R225, [R1+0x48] ;  /* 0x0000480001e17983 */ /* 0x000f220000300800 */
[----:B------:R-:W-:Y:S01]  /*de30*/  FMUL R3, R226, UR20 ;  /* 0x00000014e2037c20 */ /* 0x000fe20008400000 */
[----:B0-----:R-:W-:Y:S02]  /*de40*/  F2FP.SATFINITE.E4M3.F32.PACK_AB_MERGE_C R5, RZ, R0, RZ ;  /* 0x00000000ff05723e */ /* 0x001fe400048070ff */
[----:B------:R-:W4:Y:S01]  /*de50*/  LDL.LU R226, [R1+0x4c] ;  /* 0x00004c0001e27983 */ /* 0x000f220000300800 */
[----:B------:R-:W-:-:S03]  /*de60*/  FMUL R0, R227, UR20 ;  /* 0x00000014e3007c20 */ /* 0x000fc60008400000 */
[----:B------:R-:W4:Y:S01]  /*de70*/  LDL.LU R227, [R1+0x50] ;  /* 0x0000500001e37983 */ /* 0x000f220000300800 */
[C---:B------:R-:W-:Y:S02]  /*de80*/  ISETP.LT.OR P6, PT, R35.reuse, 0xd2, !P1 ;  /* 0x000000d22300780c */ /* 0x040fe40004fc1670 */
[C---:B------:R-:W-:Y:S01]  /*de90*/  ISETP.LT.OR P4, PT, R35.reuse, 0xd2, !P0 ;  /* 0x000000d22300780c */ /* 0x040fe20004781670 */
[----:B------:R-:W4:Y:S01]  /*dea0*/  LDL.LU R218, [R1+0x54] ;  /* 0x0000540001da7983 */ /* 0x000f220000300800 */
[C---:B------:R-:W-:Y:S02]  /*deb0*/  ISETP.LT.OR P3, PT, R35.reuse, 0xd1, !P0 ;  /* 0x000000d12300780c */ /* 0x040fe40004761670 */
[----:B------:R-:W-:Y:S02]  /*dec0*/  ISETP.LT.OR P5, PT, R35, 0xd9, !P1 ;  /* 0x000000d92300780c */ /* 0x000fe40004fa1670 */
[----:B------:R-:W-:Y:S02]  /*ded0*/  F2FP.SATFINITE.E4M3.F32.PACK_AB_MERGE_C R7, RZ, R2, RZ ;  /* 0x00000002ff07723e */ /* 0x000fe400048070ff */
[----:B------:R-:W-:-:S03]  /*dee0*/  F2FP.SATFINITE.E4M3.F32.PACK_AB_MERGE_C R11, RZ, R0, RZ ;  /* 0x00000000ff0b723e */ /* 0x000fc600048070ff */
[----:B------:R0:W-:Y:S01]  /*def0*/  @!P6 STG.E.U8 desc[UR18][R24.64+0xd1], R9 ;  /* 0x0000d1091800e986 */ /* 0x0001e2000c101112 */
[----:B------:R-:W-:-:S03]  /*df00*/  ISETP.LT.OR P6, PT, R35, 0xda, !P1 ;  /* 0x000000da2300780c */ /* 0x000fc60004fc1670 */
[----:B------:R-:W-:Y:S01]  /*df10*/  @!P4 STG.E.U8 desc[UR18][R26.64+0xd1], R7 ;  /* 0x0000d1071a00c986 */ /* 0x000fe2000c101112 */
[----:B------:R-:W-:-:S03]  /*df20*/  ISETP.LT.OR P4, PT, R35, 0xda, !P0 ;  /* 0x000000da2300780c */ /* 0x000fc60004781670 */
[----:B------:R-:W-:Y:S01]  /*df30*/  @!P3 STG.E.U8 desc[UR18][R26.64+0xd0], R13 ;  /* 0x0000d00d1a00b986 */ /* 0x000fe2000c101112 */
[----:B0-----:R-:W-:-:S03]  /*df40*/  F2FP.SATFINITE.E4M3.F32.PACK_AB_MERGE_C R9, RZ, R3, RZ ;  /* 0x00000003ff09723e */ /* 0x001fc600048070ff */
[----:B------:R0:W-:Y:S04]  /*df50*/  @!P5 STG.E.U8 desc[UR18][R24.64+0xd8], R5 ;  /* 0x0000d8051800d986 */ /* 0x0001e8000c101112 */
[----:B------:R1:W-:Y:S01]  /*df60*/  @!P6 STG.E.U8 desc[UR18][R24.64+0xd9], R9 ;  /* 0x0000d9091800e986 */ /* 0x0003e2000c101112 */
[----:B------:R-:W-:-:S03]  /*df70*/  FMUL R0, R220, UR20 ;  /* 0x00000014dc007c20 */ /* 0x000fc60008400000 */
[----:B------:R-:W4:Y:S02]  /*df80*/  LDL.LU R220, [R1+0x58] ;  /* 0x0000580001dc7983 */ /* 0x000f240000300800 */
[----:B0-----:R-:W-:Y:S01]  /*df90*/  F2FP.SATFINITE.E4M3.F32.PACK_AB_MERGE_C R5, RZ, R0, RZ ;  /* 0x00000000ff05723e */ /* 0x001fe200048070ff */
[----:B------:R-:W-:Y:S02]  /*dfa0*/  FMUL R2, R221, UR20 ;  /* 0x00000014dd027c20 */ /* 0x000fe40008400000 */
[----:B------:R-:W4:Y:S03]  /*dfb0*/  LDL.LU R221, [R1+0x5c] ;  /* 0x00005c0001dd7983 */ /* 0x000f260000300800 */
[----:B------:R-:W-:Y:S01]  /*dfc0*/  F2FP.SATFINITE.E4M3.F32.PACK_AB_MERGE_C R7, RZ, R2, RZ ;  /* 0x00000002ff07723e */ /* 0x000fe200048070ff */
[----:B------:R0:W-:Y:S01]  /*dfd0*/  @!P4 STG.E.U8 desc[UR18][R26.64+0xd9], R5 ;  /* 0x0000d9051a00c986 */ /* 0x0001e2000c101112 */
[----:B------:R-:W-:-:S03]  /*dfe0*/  FMUL R3, R223, UR20 ;  /* 0x00000014df037c20 */ /* 0x000fc60008400000 */
[----:B------:R-:W4:Y:S02]  /*dff0*/  LDL.LU R223, [R1+0x60] ;  /* 0x0000600001df7983 */ /* 0x000f240000300800 */
[----:B-1----:R-:W-:Y:S01]  /*e000*/  F2FP.SATFINITE.E4M3.F32.PACK_AB_MERGE_C R9, RZ, R3, RZ ;  /* 0x00000003ff09723e */ /* 0x002fe200048070ff */
[----:B---3--:R-:W-:Y:S02]  /*e010*/  FMUL R4, R222, UR20 ;  /* 0x00000014de047c20 */ /* 0x008fe40008400000 */
[----:B------:R-:W3:Y:S01]  /*e020*/  LDL.LU R222, [R1+0x64] ;  /* 0x0000640001de7983 */ /* 0x000ee20000300800 */
[----:B--2---:R-:W-:-:S03]  /*e030*/  FMUL R0, R224, UR20 ;  /* 0x00000014e0007c20 */ /* 0x004fc60008400000 */
[----:B------:R-:W2:Y:S01]  /*e040*/  LDL.LU R224, [R1+0x68] ;  /* 0x0000680001e07983 */ /* 0x000ea20000300800 */
[----:B----4-:R-:W-:Y:S01]  /*e050*/  FMUL R2, R225, UR20 ;  /* 0x00000014e1027c20 */ /* 0x010fe20008400000 */
[----:B0-----:R-:W-:Y:S02]  /*e060*/  F2FP.SATFINITE.E4M3.F32.PACK_AB_MERGE_C R5, RZ, R0, RZ ;  /* 0x00000000ff05723e */ /* 0x001fe400048070ff */
[----:B------:R-:W4:Y:S01]  /*e070*/  LDL.LU R225, [R1+0x6c] ;  /* 0x00006c0001e17983 */ /* 0x000f220000300800 */
[----:B------:R-:W-:-:S03]  /*e080*/  FMUL R3, R226, UR20 ;  /* 0x00000014e2037c20 */ /* 0x000fc60008400000 */
[----:B------:R-:W4:Y:S01]  /*e090*/  LDL.LU R226, [R1+0x70] ;  /* 0x0000700001e27983 */ /* 0x000f220000300800 */
[----:B------:R-:W-:-:S03]  /*e0a0*/  FMUL R0, R227, UR20 ;  /* 0x00000014e3007c20 */ /* 0x000fc60008400000 */
[----:B------:R-:W4:Y:S01]  /*e0b0*/  LDL.LU R227, [R1+0x74] ;  /* 0x0000740001e37983 */ /* 0x000f220000300800 */
[C---:B------:R-:W-:Y:S02]  /*e0c0*/  ISETP.LT.OR P3, PT, R35.reuse, 0xd9, !P0 ;  /* 0x000000d92300780c */ /* 0x040fe40004761670 */
[C---:B------:R-:W-:Y:S02]  /*e0d0*/  ISETP.LT.OR P5, PT, R35.reuse, 0xe1, !P1 ;  /* 0x000000e12300780c */ /* 0x040fe40004fa1670 */
[C---:B------:R-:W-:Y:S02]  /*e0e0*/  ISETP.LT.OR P6, PT, R35.reuse, 0xe2, !P1 ;  /* 0x000000e22300780c */ /* 0x040fe40004fc1670 */
[----:B------:R-:W-:-:S07]  /*e0f0*/  ISETP.LT.OR P4, PT, R35, 0xe2, !P0 ;  /* 0x000000e22300780c */ /* 0x000fce0004781670 */
[----:B------:R-:W-:Y:S01]  /*e100*/  @!P3 STG.E.U8 desc[UR18][R26.64+0xd8], R11 ;  /* 0x0000d80b1a00b986 */ /* 0x000fe2000c101112 */
[----:B------:R-:W-:-:S03]  /*e110*/  ISETP.LT.OR P3, PT, R35, 0xe1, !P0 ;  /* 0x000000e12300780c */ /* 0x000fc60004761670 */
[----:B------:R0:W-:Y:S01]  /*e120*/  @!P5 STG.E.U8 desc[UR18][R24.64+0xe0], R7 ;  /* 0x0000e0071800d986 */ /* 0x0001e2000c101112 */
[----:B------:R-:W-:-:S03]  /*e130*/  ISETP.LT.OR P5, PT, R35, 0xe9, !P1 ;  /* 0x000000e92300780c */ /* 0x000fc60004fa1670 */
[----:B------:R1:W-:Y:S01]  /*e140*/  @!P6 STG.E.U8 desc[UR18][R24.64+0xe1], R9 ;  /* 0x0000e1091800e986 */ /* 0x0003e2000c101112 */
[----:B------:R-:W-:Y:S02]  /*e150*/  ISETP.LT.OR P6, PT, R35, 0xea, !P1 ;  /* 0x000000ea2300780c */ /* 0x000fe40004fc1670 */
[----:B------:R-:W-:Y:S01]  /*e160*/  F2FP.SATFINITE.E4M3.F32.PACK_AB_MERGE_C R13, RZ, R4, RZ ;  /* 0x00000004ff0d723e */ /* 0x000fe200048070ff */
[----:B------:R1:W-:Y:S01]  /*e170*/  @!P4 STG.E.U8 desc[UR18][R26.64+0xe1], R5 ;  /* 0x0000e1051a00c986 */ /* 0x0003e2000c101112 */
[----:B0-----:R-:W-:-:S03]  /*e180*/  F2FP.SATFINITE.E4M3.F32.PACK_AB_MERGE_C R7, RZ, R2, RZ ;  /* 0x00000002ff07723e */ /* 0x001fc600048070ff */
[----:B------:R-:W-:Y:S01]  /*e190*/  @!P3 STG.E.U8 desc[UR18][R26.64+0xe0], R13 ;  /* 0x0000e00d1a00b986 */ /* 0x000fe2000c101112 */
[----:B-1----:R-:W-:-:S03]  /*e1a0*/  F2FP.SATFINITE.E4M3.F32.PACK_AB_MERGE_C R9, RZ, R3, RZ ;  /* 0x00000003ff09723e */ /* 0x002fc600048070ff */
[----:B------:R0:W-:Y:S01]  /*e1b0*/  @!P5 STG.E.U8 desc[UR18][R24.64+0xe8], R7 ;  /* 0x0000e8071800d986 */ /* 0x0001e2000c101112 */
[C---:B------:R-:W-:Y:S02]  /*e1c0*/  ISETP.LT.OR P3, PT, R35.reuse, 0xe9, !P0 ;  /* 0x000000e92300780c */ /* 0x040fe40004761670 */
[C---:B------:R-:W-:Y:S01]  /*e1d0*/  ISETP.LT.OR P4, PT, R35.reuse, 0xea, !P0 ;  /* 0x000000ea2300780c */ /* 0x040fe20004781670 */
[----:B------:R1:W-:Y:S01]  /*e1e0*/  @!P6 STG.E.U8 desc[UR18][R24.64+0xe9], R9 ;  /* 0x0000e9091800e986 */ /* 0x0003e2000c101112 */
[C---:B------:R-:W-:Y:S01]  /*e1f0*/  ISETP.LT.OR P5, PT, R35.reuse, 0xf1, !P1 ;  /* 0x000000f12300780c */ /* 0x040fe20004fa1670 */
[----:B------:R-:W-:Y:S01]  /*e200*/  FMUL R2, R218, UR20 ;  /* 0x00000014da027c20 */ /* 0x000fe20008400000 */
[----:B------:R-:W-:Y:S02]  /*e210*/  ISETP.LT.OR P6, PT, R35, 0xf2, !P1 ;  /* 0x000000f22300780c */ /* 0x000fe40004fc1670 */
[----:B------:R-:W-:Y:S02]  /*e220*/  F2FP.SATFINITE.E4M3.F32.PACK_AB_MERGE_C R11, RZ, R0, RZ ;  /* 0x00000000ff0b723e */ /* 0x000fe400048070ff */
[----:B------:R-:W-:-:S03]  /*e230*/  F2FP.SATFINITE.E4M3.F32.PACK_AB_MERGE_C R5, RZ, R2, RZ ;  /* 0x00000002ff05723e */ /* 0x000fc600048070ff */
[----:B------:R-:W-:Y:S01]  /*e240*/  @!P3 STG.E.U8 desc[UR18][R26.64+0xe8], R11 ;  /* 0x0000e80b1a00b986 */ /* 0x000fe2000c101112 */
[----:B------:R-:W-:-:S03]  /*e250*/  ISETP.LT.OR P3, PT, R35, 0xf1, !P0 ;  /* 0x000000f12300780c */ /* 0x000fc60004761670 */
[----:B------:R-:W-:Y:S01]  /*e260*/  @!P4 STG.E.U8 desc[UR18][R26.64+0xe9], R5 ;  /* 0x0000e9051a00c986 */ /* 0x000fe2000c101112 */
[C---:B------:R-:W-:Y:S02]  /*e270*/  ISETP.LT.OR P4, PT, R35.reuse, 0xf9, !P1 ;  /* 0x000000f92300780c */ /* 0x040fe40004f81670 */
[----:B------:R-:W-:Y:S01]  /*e280*/  ISETP.LT.OR P1, PT, R35, 0xfa, !P1 ;  /* 0x000000fa2300780c */ /* 0x000fe20004f21670 */
[----:B------:R-:W-:-:S05]  /*e290*/  FMUL R0, R220, UR20 ;  /* 0x00000014dc007c20 */ /* 0x000fca0008400000 */
[----:B0-----:R-:W-:-:S05]  /*e2a0*/  F2FP.SATFINITE.E4M3.F32.PACK_AB_MERGE_C R7, RZ, R0, RZ ;  /* 0x00000000ff07723e */ /* 0x001fca00048070ff */
[----:B------:R0:W-:Y:S01]  /*e2b0*/  @!P5 STG.E.U8 desc[UR18][R24.64+0xf0], R7 ;  /* 0x0000f0071800d986 */ /* 0x0001e2000c101112 */
[----:B------:R-:W-:-:S05]  /*e2c0*/  FMUL R3, R221, UR20 ;  /* 0x00000014dd037c20 */ /* 0x000fca0008400000 */
[----:B-1----:R-:W-:Y:S02]  /*e2d0*/  F2FP.SATFINITE.E4M3.F32.PACK_AB_MERGE_C R9, RZ, R3, RZ ;  /* 0x00000003ff09723e */ /* 0x002fe400048070ff */
[----:B------:R-:W-:-:S03]  /*e2e0*/  ISETP.LT.OR P5, PT, R35, 0xf2, !P0 ;  /* 0x000000f22300780c */ /* 0x000fc600047a1670 */
[----:B------:R1:W-:Y:S01]  /*e2f0*/  @!P6 STG.E.U8 desc[UR18][R24.64+0xf1], R9 ;  /* 0x0000f1091800e986 */ /* 0x0003e2000c101112 */
[C---:B------:R-:W-:Y:S02]  /*e300*/  ISETP.LT.OR P6, PT, R35.reuse, 0xf9, !P0 ;  /* 0x000000f92300780c */ /* 0x040fe400047c1670 */
[----:B------:R-:W-:Y:S01]  /*e310*/  ISETP.LT.OR P0, PT, R35, 0xfa, !P0 ;  /* 0x000000fa2300780c */ /* 0x000fe20004701670 */
[----:B------:R-:W-:-:S05]  /*e320*/  FMUL R0, R223, UR20 ;  /* 0x00000014df007c20 */ /* 0x000fca0008400000 */
[----:B------:R-:W-:-:S05]  /*e330*/  F2FP.SATFINITE.E4M3.F32.PACK_AB_MERGE_C R13, RZ, R0, RZ ;  /* 0x00000000ff0d723e */ /* 0x000fca00048070ff */
[----:B------:R0:W-:Y:S01]  /*e340*/  @!P3 STG.E.U8 desc[UR18][R26.64+0xf0], R13 ;  /* 0x0000f00d1a00b986 */ /* 0x0001e2000c101112 */
[----:B---3--:R-:W-:Y:S01]  /*e350*/  FMUL R0, R222, UR20 ;  /* 0x00000014de007c20 */ /* 0x008fe20008400000 */
[----:B--2---:R-:W-:Y:S01]  /*e360*/  FMUL R2, R224, UR20 ;  /* 0x00000014e0027c20 */ /* 0x004fe20008400000 */
[----:B----4-:R-:W-:-:S03]  /*e370*/  FMUL R3, R225, UR20 ;  /* 0x00000014e1037c20 */ /* 0x010fc60008400000 */
[----:B0-----:R-:W-:Y:S01]  /*e380*/  F2FP.SATFINITE.E4M3.F32.PACK_AB_MERGE_C R7, RZ, R0, RZ ;  /* 0x00000000ff07723e */ /* 0x001fe200048070ff */
[----:B------:R-:W-:Y:S01]  /*e390*/  FMUL R4, R226, UR20 ;  /* 0x00000014e2047c20 */ /* 0x000fe20008400000 */
[----:B------:R-:W-:Y:S01]  /*e3a0*/  FMUL R5, R227, UR20 ;  /* 0x00000014e3057c20 */ /* 0x000fe20008400000 */
[----:B-1----:R-:W-:Y:S02]  /*e3b0*/  F2FP.SATFINITE.E4M3.F32.PACK_AB_MERGE_C R9, RZ, R2, RZ ;  /* 0x00000002ff09723e */ /* 0x002fe400048070ff */
[----:B------:R-:W-:Y:S02]  /*e3c0*/  F2FP.SATFINITE.E4M3.F32.PACK_AB_MERGE_C R3, RZ, R3, RZ ;  /* 0x00000003ff03723e */ /* 0x000fe400048070ff */
[----:B------:R-:W-:Y:S02]  /*e3d0*/  F2FP.SATFINITE.E4M3.F32.PACK_AB_MERGE_C R11, RZ, R4, RZ ;  /* 0x00000004ff0b723e */ /* 0x000fe400048070ff */
[----:B------:R-:W-:Y:S01]  /*e3e0*/  F2FP.SATFINITE.E4M3.F32.PACK_AB_MERGE_C R5, RZ, R5, RZ ;  /* 0x00000005ff05723e */ /* 0x000fe200048070ff */
[----:B------:R0:W-:Y:S04]  /*e3f0*/  @!P5 STG.E.U8 desc[UR18][R26.64+0xf1], R7 ;  /* 0x0000f1071a00d986 */ /* 0x0001e8000c101112 */
[----:B------:R0:W-:Y:S04]  /*e400*/  @!P4 STG.E.U8 desc[UR18][R24.64+0xf8], R9 ;  /* 0x0000f8091800c986 */ /* 0x0001e8000c101112 */
[----:B------:R0:W-:Y:S04]  /*e410*/  @!P1 STG.E.U8 desc[UR18][R24.64+0xf9], R3 ;  /* 0x0000f90318009986 */ /* 0x0001e8000c101112 */
[----:B------:R0:W-:Y:S04]  /*e420*/  @!P6 STG.E.U8 desc[UR18][R26.64+0xf8], R11 ;  /* 0x0000f80b1a00e986 */ /* 0x0001e8000c101112 */
[----:B------:R0:W-:Y:S02]  /*e430*/  @!P0 STG.E.U8 desc[UR18][R26.64+0xf9], R5 ;  /* 0x0000f9051a008986 */ /* 0x0001e4000c101112 */
.L_x_295:
[----:B------:R-:W-:Y:S05]  /*e440*/  BSYNC B0 ;  /* 0x0000000000007941 */ /* 0x000fea0003800000 */
.L_x_37:
[----:B0-----:R-:W2:Y:S04]  /*e450*/  LDL.LU R3, [R1+0x80] ;  /* 0x0000800001037983 */ /* 0x001ea80000300800 */
[----:B-----5:R-:W2:Y:S01]  /*e460*/  LDL.LU R2, [R1+0x84] ;  /* 0x0000840001027983 */ /* 0x020ea20000300800 */
[----:B------:R-:W-:Y:S01]  /*e470*/  ULDC UR6, c[0x0][0xc] ;  /* 0x0000030000067ab9 */ /* 0x000fe20000000800 */
[----:B------:R-:W-:Y:S01]  /*e480*/  ULDC UR7, c[0x0][0x10] ;  /* 0x0000040000077ab9 */ /* 0x000fe20000000800 */
[----:B------:R-:W2:Y:S01]  /*e490*/  LDC R5, c[0x0][0x14] ;  /* 0x00000500ff057b82 */ /* 0x000ea20000000800 */
[----:B------:R-:W-:Y:S01]  /*e4a0*/  UIMAD.WIDE.U32 UR6, UR6, UR7, URZ ;  /* 0x00000007060672a5 */ /* 0x000fe2000f8e003f */
[----:B------:R-:W-:Y:S01]  /*e4b0*/  PRMT R0, RZ, 0x7610, R0 ;  /* 0x00007610ff007816 */ /* 0x000fe20000000000 */
[----:B------:R-:W-:-:S04]  /*e4c0*/  UMOV UR23, 0xffffffff ;  /* 0xffffffff00177882 */ /* 0x000fc80000000000 */
[----:B--2---:R-:W-:-:S04]  /*e4d0*/  IMAD.WIDE.U32 R2, R5, UR6, R2 ;  /* 0x0000000605027c25 */ /* 0x004fc8000f8e0002 */
[----:B------:R-:W-:Y:S01]  /*e4e0*/  IMAD R5, R5, UR7, RZ ;  /* 0x0000000705057c24 */ /* 0x000fe2000f8e02ff */
[----:B------:R-:W-:Y:S01]  /*e4f0*/  ULDC.64 UR6, c[0x0][0x650] ;  /* 0x0001940000067ab9 */ /* 0x000fe20000000a00 */
[----:B------:R-:W-:Y:S01]  /*e500*/  IMAD.MOV.U32 R19, RZ, RZ, R2 ;  /* 0x000000ffff137224 */ /* 0x000fe200078e0002 */
[----:B------:R-:W-:Y:S01]  /*e510*/  ISETP.GE.U32.AND P0, PT, R2, UR6, PT ;  /* 0x0000000602007c0c */ /* 0x000fe2000bf06070 */
[----:B------:R-:W-:Y:S02]  /*e520*/  IMAD.IADD R22, R3, 0x1, R5 ;  /* 0x0000000103167824 */ /* 0x000fe400078e0205 */
[----:B------:R-:W-:-:S03]  /*e530*/  IMAD.MOV.U32 R2, RZ, RZ, -0x1 ;  /* 0xffffffffff027424 */ /* 0x000fc600078e00ff */
[----:B------:R0:W-:Y:S01]  /*e540*/  STL [R1+0x80], R22 ;  /* 0x0000801601007387 */ /* 0x0001e20000100800 */
[----:B------:R-:W-:-:S03]  /*e550*/  ISETP.GE.U32.AND.EX P0, PT, R22, UR7, PT, P0 ;  /* 0x0000000716007c0c */ /* 0x000fc6000bf06100 */
[----:B------:R0:W-:Y:S04]  /*e560*/  STL [R1+0x84], R19 ;  /* 0x0000841301007387 */ /* 0x0001e80000100800 */
[----:B------:R0:W-:Y:S06]  /*e570*/  STL [R1+0x88], R2 ;  /* 0x0000880201007387 */ /* 0x0001ec0000100800 */
[----:B------:R-:W-:Y:S05]  /*e580*/  @P0 BRA `(.L_x_296) ;  /* 0x00000004006c0947 */ /* 0x000fea0003800000 */
[----:B------:R-:W2:Y:S01]  /*e590*/  S2R R14, SR_CTAID.X ;  /* 0x00000000000e7919 */ /* 0x000ea20000002500 */
[----:B------:R-:W5:Y:S01]  /*e5a0*/  LDC.64 R8, c[0x0][0x628] ;  /* 0x00018a00ff087b82 */ /* 0x000f620000000a00 */
[----:B------:R-:W-:Y:S01]  /*e5b0*/  ULDC UR6, c[0x0][0x150] ;  /* 0x0000540000067ab9 */ /* 0x000fe20000000800 */
[----:B------:R-:W-:Y:S01]  /*e5c0*/  IMAD.MOV.U32 R6, RZ, RZ, R19 ;  /* 0x000000ffff067224 */ /* 0x000fe200078e0013 */
[----:B------:R-:W0:Y:S01]  /*e5d0*/  S2R R16, SR_CTAID.Y ;  /* 0x0000000000107919 */ /* 0x000e220000002600 */
[----:B------:R-:W-:-:S04]  /*e5e0*/  IMAD.MOV.U32 R7, RZ, RZ, R22 ;  /* 0x000000ffff077224 */ /* 0x000fc800078e0016 */
[----:B------:R-:W0:Y:S08]  /*e5f0*/  LDC R17, c[0x0][0x144] ;  /* 0x00005100ff117b82 */ /* 0x000e300000000800 */
[----:B------:R-:W0:Y:S08]  /*e600*/  LDC R10, c[0x0][0x630] ;  /* 0x00018c00ff0a7b82 */ /* 0x000e300000000800 */
[----:B------:R-:W0:Y:S01]  /*e610*/  LDC.64 R12, c[0x0][0x620] ;  /* 0x00018800ff0c7b82 */ /* 0x000e220000000a00 */
[----:B-----5:R-:W-:-:S04]  /*e620*/  ISETP.NE.U32.AND P0, PT, R8, RZ, PT ;  /* 0x000000ff0800720c */ /* 0x020fc80003f05070 */
[----:B------:R-:W-:Y:S02]  /*e630*/  ISETP.NE.AND.EX P0, PT, R9, RZ, PT, P0 ;  /* 0x000000ff0900720c */ /* 0x000fe40003f05300 */
[----:B--2---:R-:W-:-:S05]  /*e640*/  I2FP.F32.U32 R0, R14 ;  /* 0x0000000e00007245 */ /* 0x004fca0000201000 */
[----:B------:R-:W-:-:S04]  /*e650*/  FMUL R0, R0, UR6 ;  /* 0x0000000600007c20 */ /* 0x000fc80008400000 */
[----:B------:R2:W0:Y:S02]  /*e660*/  F2I.U32.TRUNC.NTZ R15, R0 ;  /* 0x00000000000f7305 */ /* 0x000424000020f000 */
[----:B------:R-:W-:Y:S05]  /*e670*/  @!P0 BRA `(.L_x_297) ;  /* 0x0000000000288947 */ /* 0x000fea0003800000 */
[----:B--2---:R-:W2:Y:S02]  /*e680*/  LDC R0, c[0x0][0x634] ;  /* 0x00018d00ff007b82 */ /* 0x004ea40000000800 */
[----:B--2---:R-:W-:-:S05]  /*e690*/  IADD3 R7, P0, R19, R0, RZ ;  /* 0x0000000013077210 */ /* 0x004fca0007f1e0ff */
[----:B------:R-:W-:-:S04]  /*e6a0*/  IMAD.X R11, RZ, RZ, R22, P0 ;  /* 0x000000ffff0b7224 */ /* 0x000fc800000e0616 */
[----:B0-----:R-:W-:-:S04]  /*e6b0*/  IMAD.WIDE.U32 R2, R11, R8, RZ ;  /* 0x000000080b027225 */ /* 0x001fc800078e00ff */
[----:B------:R-:W-:-:S04]  /*e6c0*/  IMAD.WIDE.U32 R4, P0, R7, R9, R2 ;  /* 0x0000000907047225 */ /* 0x000fc80007800002 */
[----:B------:R-:W-:-:S04]  /*e6d0*/  IMAD.WIDE.U32 R2, R7, R8, RZ ;  /* 0x0000000807027225 */ /* 0x000fc800078e00ff */
[----:B------:R-:W-:Y:S01]  /*e6e0*/  IMAD.X R7, RZ, RZ, RZ, P0 ;  /* 0x000000ffff077224 */ /* 0x000fe200000e06ff */
[----:B------:R-:W-:Y:S01]  /*e6f0*/  IADD3 RZ, P0, R3, R4, RZ ;  /* 0x0000000403ff7210 */ /* 0x000fe20007f1e0ff */
[----:B------:R-:W-:-:S04]  /*e700*/  IMAD.MOV.U32 R6, RZ, RZ, R5 ;  /* 0x000000ffff067224 */ /* 0x000fc800078e0005 */
[----:B------:R-:W-:-:S08]  /*e710*/  IMAD.WIDE.U32.X R6, R11, R9, R6, P0 ;  /* 0x000000090b067225 */ /* 0x000fd000000e0406 */
.L_x_297:
[-CC-:B0-----:R-:W-:Y:S01]  /*e720*/  SHF.R.U64 R24, R6, R10.reuse, R7.reuse ;  /* 0x0000000a06187219 */ /* 0x181fe20000001207 */
[----:B------:R-:W0:Y:S01]  /*e730*/  LDC.64 R20, c[0x0][0x640] ;  /* 0x00019000ff147b82 */ /* 0x000e220000000a00 */
[----:B--2---:R-:W-:Y:S01]  /*e740*/  SHF.R.U32.HI R0, RZ, R10, R7 ;  /* 0x0000000aff007219 */ /* 0x004fe20000011607 */
[----:B------:R-:W-:Y:S01]  /*e750*/  IMAD.MOV.U32 R2, RZ, RZ, R19 ;  /* 0x000000ffff027224 */ /* 0x000fe200078e0013 */
[----:B------:R-:W-:Y:S01]  /*e760*/  IADD3 R5, P0, RZ, -R24, RZ ;  /* 0x80000018ff057210 */ /* 0x000fe20007f1e0ff */
[----:B------:R-:W-:Y:S01]  /*e770*/  IMAD.MOV R15, RZ, RZ, -R15 ;  /* 0x000000ffff0f7224 */ /* 0x000fe200078e0a0f */
[----:B------:R-:W-:Y:S01]  /*e780*/  ULDC UR6, c[0x0][0x154] ;  /* 0x0000550000067ab9 */ /* 0x000fe20000000800 */
[----:B------:R-:W-:Y:S02]  /*e790*/  IMAD.MOV.U32 R7, RZ, RZ, 0x1 ;  /* 0x00000001ff077424 */ /* 0x000fe400078e00ff */
[----:B------:R-:W2:Y:S01]  /*e7a0*/  LDC R4, c[0x0][0x618] ;  /* 0x00018600ff047b82 */ /* 0x000ea20000000800 */
[----:B------:R-:W-:-:S02]  /*e7b0*/  IMAD.X R3, RZ, RZ, ~R0, P0 ;  /* 0x000000ffff037224 */ /* 0x000fc400000e0e00 */
[----:B------:R-:W-:Y:S02]  /*e7c0*/  IMAD R15, R17, R15, R14 ;  /* 0x0000000f110f7224 */ /* 0x000fe400078e020e */
[-C--:B------:R-:W-:Y:S02]  /*e7d0*/  IMAD R0, R3, R12.reuse, RZ ;  /* 0x0000000c03007224 */ /* 0x080fe400078e02ff */
[----:B------:R-:W-:Y:S01]  /*e7e0*/  IMAD.MOV.U32 R3, RZ, RZ, R22 ;  /* 0x000000ffff037224 */ /* 0x000fe200078e0016 */
[----:B------:R-:W5:Y:S01]  /*e7f0*/  LDC R6, c[0x0][0x608] ;  /* 0x00018200ff067b82 */ /* 0x000f620000000800 */
[----:B------:R-:W-:-:S04]  /*e800*/  IMAD.WIDE.U32 R2, R5, R12, R2 ;  /* 0x0000000c05027225 */ /* 0x000fc800078e0002 */
[----:B------:R-:W-:-:S03]  /*e810*/  IMAD R5, R5, R13, R0 ;  /* 0x0000000d05057224 */ /* 0x000fc600078e0200 */
[----:B------:R-:W1:Y:S01]  /*e820*/  LDC R18, c[0x0][0x658] ;  /* 0x00019600ff127b82 */ /* 0x000e620000000800 */
[----:B------:R-:W-:Y:S01]  /*e830*/  I2FP.F32.U32 R0, R16 ;  /* 0x0000001000007245 */ /* 0x000fe20000201000 */
[----:B------:R-:W-:Y:S01]  /*e840*/  IMAD.IADD R3, R3, 0x1, R5 ;  /* 0x0000000103037824 */ /* 0x000fe200078e0205 */
[----:B0-----:R-:W-:Y:S01]  /*e850*/  ISETP.NE.U32.AND P0, PT, R20, RZ, PT ;  /* 0x000000ff1400720c */ /* 0x001fe20003f05070 */
[----:B------:R-:W-:Y:S02]  /*e860*/  IMAD.MOV.U32 R5, RZ, RZ, -0x1 ;  /* 0xffffffffff057424 */ /* 0x000fe400078e00ff */
[----:B------:R-:W-:Y:S02]  /*e870*/  FMUL R0, R0, UR6 ;  /* 0x0000000600007c20 */ /* 0x000fe40008400000 */
[----:B------:R-:W0:Y:S01]  /*e880*/  LDC R13, c[0x0][0x148] ;  /* 0x00005200ff0d7b82 */ /* 0x000e220000000800 */
[----:B--2---:R-:W-:Y:S01]  /*e890*/  SHF.R.U64 R10, R2, R4, R3 ;  /* 0x00000004020a7219 */ /* 0x004fe20000001203 */
[----:B------:R2:W0:Y:S01]  /*e8a0*/  F2I.U32.TRUNC.NTZ R12, R0 ;  /* 0x00000000000c7305 */ /* 0x000422000020f000 */
[----:B------:R-:W-:-:S02]  /*e8b0*/  ISETP.NE.AND.EX P0, PT, R21, RZ, PT, P0 ;  /* 0x000000ff1500720c */ /* 0x000fc40003f05300 */
[----:B------:R-:W-:-:S03]  /*e8c0*/  SHF.R.U32.HI R3, RZ, R4, R3 ;  /* 0x00000004ff037219 */ /* 0x000fc60000011603 */
[----:B------:R-:W0:Y:S01]  /*e8d0*/  LDC R14, c[0x0][0x600] ;  /* 0x00018000ff0e7b82 */ /* 0x000e220000000800 */
[-CC-:B-----5:R-:W-:Y:S02]  /*e8e0*/  SHF.R.U64 R8, R10, R6.reuse, R3.reuse ;  /* 0x000000060a087219 */ /* 0x1a0fe40000001203 */
[----:B------:R-:W-:-:S05]  /*e8f0*/  SHF.R.U32.HI R3, RZ, R6, R3 ;  /* 0x00000006ff037219 */ /* 0x000fca0000011603 */
[----:B------:R-:W0:Y:S01]  /*e900*/  LDC R19, c[0x0][0x648] ;  /* 0x00019200ff137b82 */ /* 0x000e220000000800 */
[-CC-:B-1----:R-:W-:Y:S02]  /*e910*/  SHF.R.U64 R11, R8, R18.reuse, R3.reuse ;  /* 0x00000012080b7219 */ /* 0x182fe40000001203 */
[-C--:B------:R-:W-:Y:S02]  /*e920*/  SHF.L.U32 R5, R5, R18.reuse, RZ ;  /* 0x0000001205057219 */ /* 0x080fe400000006ff */
[-C--:B------:R-:W-:Y:S01]  /*e930*/  SHF.R.U32.HI R3, RZ, R18.reuse, R3 ;  /* 0x00000012ff037219 */ /* 0x080fe20000011603 */
[----:B------:R-:W-:Y:S01]  /*e940*/  IMAD.MOV.U32 R2, RZ, RZ, R11 ;  /* 0x000000ffff027224 */ /* 0x000fe200078e000b */
[----:B------:R-:W-:Y:S01]  /*e950*/  SHF.L.U32 R34, R7, R18, RZ ;  /* 0x0000001207227219 */ /* 0x000fe200000006ff */
[----:B------:R-:W1:Y:S01]  /*e960*/  LDC R22, c[0x0][0x638] ;  /* 0x00018e00ff167b82 */ /* 0x000e620000000800 */
[----:B------:R-:W-:-:S07]  /*e970*/  LOP3.LUT R17, RZ, R5, RZ, 0x33, !PT ;  /* 0x00000005ff117212 */ /* 0x000fce00078e33ff */
[----:B------:R-:W0:Y:S01]  /*e980*/  LDC R23, c[0x0][0x610] ;  /* 0x00018400ff177b82 */ /* 0x000e220000000800 */
[----:B--2---:R-:W-:Y:S05]  /*e990*/  @!P0 BRA `(.L_x_298) ;  /* 0x0000000000288947 */ /* 0x004fea0003800000 */
[----:B------:R-:W2:Y:S02]  /*e9a0*/  LDC R0, c[0x0][0x64c] ;  /* 0x00019300ff007b82 */ /* 0x000ea40000000800 */
[----:B--2---:R-:W-:-:S05]  /*e9b0*/  IADD3 R7, P0, R11, R0, RZ ;  /* 0x000000000b077210 */ /* 0x004fca0007f1e0ff */
        /* <DEDUP_REMOVED lines=8> */
.L_x_298:
[----:B0-----:R-:W-:Y:S01]  /*ea40*/  SHF.R.U64 R0, R2, R19, R3 ;  /* 0x0000001302007219 */ /* 0x001fe20000001203 */
[----:B------:R-:W-:Y:S01]  /*ea50*/  VIADD R3, R14, 0xffffffff ;  /* 0xffffffff0e037836 */ /* 0x000fe20000000000 */
[----:B------:R-:W-:Y:S01]  /*ea60*/  LOP3.LUT R5, R8, R17, RZ, 0xc0, !PT ;  /* 0x0000001108057212 */ /* 0x000fe200078ec0ff */
[----:B------:R-:W-:Y:S01]  /*ea70*/  IMAD.MOV R12, RZ, RZ, -R12 ;  /* 0x000000ffff0c7224 */ /* 0x000fe200078e0a0c */
[----:B------:R-:W-:Y:S01]  /*ea80*/  R2UR UR23, R24 ;  /* 0x00000000181772ca */ /* 0x000fe200000e0000 */
[----:B------:R-:W-:Y:S01]  /*ea90*/  IMAD.MOV R2, RZ, RZ, -R0 ;  /* 0x000000ffff027224 */ /* 0x000fe200078e0a00 */
[----:B------:R-:W-:Y:S01]  /*eaa0*/  LOP3.LUT R3, R10, R3, RZ, 0xc0, !PT ;  /* 0x000000030a037212 */ /* 0x000fe200078ec0ff */
[----:B------:R-:W-:Y:S02]  /*eab0*/  IMAD R34, R34, R0, R5 ;  /* 0x0000000022227224 */ /* 0x000fe400078e0205 */
[----:B------:R-:W-:Y:S02]  /*eac0*/  @P2 IMAD R15, R13, R12, R16 ;  /* 0x0000000c0d0f2224 */ /* 0x000fe400078e0210 */
[----:B-1----:R-:W-:-:S02]  /*ead0*/  IMAD R0, R2, R22, R11 ;  /* 0x0000001602007224 */ /* 0x002fc400078e020b */
[----:B------:R-:W-:Y:S02]  /*eae0*/  IMAD R34, R34, R23, R15 ;  /* 0x0000001722227224 */ /* 0x000fe400078e020f */
[----:B------:R-:W-:Y:S02]  /*eaf0*/  IMAD R3, R0, R14, R3 ;  /* 0x0000000e00037224 */ /* 0x000fe400078e0203 */
[----:B------:R-:W-:-:S03]  /*eb00*/  IMAD.MOV.U32 R0, RZ, RZ, 0x1 ;  /* 0x00000001ff007424 */ /* 0x000fc600078e00ff */
[----:B------:R-:W-:Y:S02]  /*eb10*/  SEL R2, R3, R34, !P2 ;  /* 0x0000002203027207 */ /* 0x000fe40005000000 */
[----:B------:R-:W-:-:S03]  /*eb20*/  SEL R34, R34, R3, !P2 ;  /* 0x0000000322227207 */ /* 0x000fc60005000000 */
[----:B------:R2:W-:Y:S04]  /*eb30*/  STL [R1+0x88], R2 ;  /* 0x0000880201007387 */ /* 0x0005e80000100800 */
.L_x_296:
[----:B------:R0:W-:Y:S01]  /*eb40*/  STL [R1+0x8c], R34 ;  /* 0x00008c2201007387 */ /* 0x0001e20000100800 */
[----:B------:R-:W-:-:S13]  /*eb50*/  LOP3.LUT P0, RZ, R0, 0xff, RZ, 0xc0, !PT ;  /* 0x000000ff00ff7812 */ /* 0x000fda000780c0ff */
[----:B0-----:R-:W-:Y:S05]  /*eb60*/  @P0 BRA `(.L_x_299) ;  /* 0xffffff2400d80947 */ /* 0x001fea000383ffff */
[----:B------:R-:W-:Y:S05]  /*eb70*/  EXIT ;  /* 0x000000000000794d */ /* 0x000fea0003800000 */
.L_x_7:
[----:B------:R-:W2:Y:S01]  /*eb80*/  LDL R22, [R1+0x84] ;  /* 0x0000840001167983 */ /* 0x000ea20000100800 */
[----:B------:R-:W-:-:S03]  /*eb90*/  ULDC.64 UR4, c[0x0][0x650] ;  /* 0x0001940000047ab9 */ /* 0x000fc60000000a00 */
[----:B0-----:R-:W3:Y:S01]  /*eba0*/  LDL R23, [R1+0x80] ;  /* 0x0000800001177983 */ /* 0x001ee20000100800 */
[----:B------:R-:W-:Y:S01]  /*ebb0*/  PRMT R4, RZ, 0x7610, R4 ;  /* 0x00007610ff047816 */ /* 0x000fe20000000004 */
[----:B------:R-:W-:Y:S02]  /*ebc0*/  IMAD.MOV.U32 R5, RZ, RZ, -0x1 ;  /* 0xffffffffff057424 */ /* 0x000fe400078e00ff */
[----:B------:R-:W-:Y:S02]  /*ebd0*/  IMAD.MOV.U32 R7, RZ, RZ, -0x1 ;  /* 0xffffffffff077424 */ /* 0x000fe400078e00ff */
[----:B------:R-:W-:Y:S01]  /*ebe0*/  IMAD.MOV.U32 R6, RZ, RZ, -0x1 ;  /* 0xffffffffff067424 */ /* 0x000fe200078e00ff */
[----:B--2---:R-:W-:-:S04]  /*ebf0*/  ISETP.GE.U32.AND P0, PT, R22, UR4, PT ;  /* 0x0000000416007c0c */ /* 0x004fc8000bf06070 */
[----:B---3--:R-:W-:-:S13]  /*ec00*/  ISETP.GE.U32.AND.EX P0, PT, R23, UR5, PT, P0 ;  /* 0x0000000517007c0c */ /* 0x008fda000bf06100 */
[----:B------:R-:W-:Y:S05]  /*ec10*/  @P0 BRA `(.L_x_300) ;  /* 0x00000004002c0947 */ /* 0x000fea0003800000 */
[----:B------:R-:W0:Y:S01]  /*ec20*/  LDC.64 R14, c[0x0][0x628] ;  /* 0x00018a00ff0e7b82 */ /* 0x000e220000000a00 */
[----:B------:R-:W-:Y:S02]  /*ec30*/  IMAD.MOV.U32 R8, RZ, RZ, R22 ;  /* 0x000000ffff087224 */ /* 0x000fe400078e0016 */
[----:B------:R-:W-:-:S05]  /*ec40*/  IMAD.MOV.U32 R9, RZ, RZ, R23 ;  /* 0x000000ffff097224 */ /* 0x000fca00078e0017 */
[----:B------:R-:W1:Y:S08]  /*ec50*/  LDC R10, c[0x0][0x630] ;  /* 0x00018c00ff0a7b82 */ /* 0x000e700000000800 */
[----:B------:R-:W2:Y:S01]  /*ec60*/  LDC.64 R16, c[0x0][0x620] ;  /* 0x00018800ff107b82 */ /* 0x000ea20000000a00 */
[----:B0-----:R-:W-:-:S04]  /*ec70*/  ISETP.NE.U32.AND P0, PT, R14, RZ, PT ;  /* 0x000000ff0e00720c */ /* 0x001fc80003f05070 */
[----:B------:R-:W-:-:S13]  /*ec80*/  ISETP.NE.AND.EX P0, PT, R15, RZ, PT, P0 ;  /* 0x000000ff0f00720c */ /* 0x000fda0003f05300 */
[----:B-12---:R-:W-:Y:S05]  /*ec90*/  @!P0 BRA `(.L_x_301) ;  /* 0x0000000000288947 */ /* 0x006fea0003800000 */
[----:B------:R-:W0:Y:S02]  /*eca0*/  LDC R4, c[0x0][0x634] ;  /* 0x00018d00ff047b82 */ /* 0x000e240000000800 */
[----:B0-----:R-:W-:-:S05]  /*ecb0*/  IADD3 R9, P0, R22, R4, RZ ;  /* 0x0000000416097210 */ /* 0x001fca0007f1e0ff */
        /* <DEDUP_REMOVED lines=8> */
.L_x_301:
[----:B------:R-:W0:Y:S01]  /*ed40*/  LDC.64 R20, c[0x0][0x640] ;  /* 0x00019000ff147b82 */ /* 0x000e220000000a00 */
[-CC-:B------:R-:W-:Y:S02]  /*ed50*/  SHF.R.U64 R14, R8, R10.reuse, R9.reuse ;  /* 0x0000000a080e7219 */ /* 0x180fe40000001209 */
[----:B------:R-:W-:Y:S02]  /*ed60*/  SHF.R.U32.HI R4, RZ, R10, R9 ;  /* 0x0000000aff047219 */ /* 0x000fe40000011609 */
[----:B------:R-:W-:-:S03]  /*ed70*/  IADD3 R7, P0, RZ, -R14, RZ ;  /* 0x8000000eff077210 */ /* 0x000fc60007f1e0ff */
[----:B------:R-:W1:Y:S02]  /*ed80*/  LDC R8, c[0x0][0x618] ;  /* 0x00018600ff087b82 */ /* 0x000e640000000800 */
[----:B------:R-:W-:Y:S02]  /*ed90*/  IMAD.X R5, RZ, RZ, ~R4, P0 ;  /* 0x000000ffff057224 */ /* 0x000fe400000e0e04 */
[----:B------:R-:W-:Y:S02]  /*eda0*/  IMAD.MOV.U32 R4, RZ, RZ, R22 ;  /* 0x000000ffff047224 */ /* 0x000fe400078e0016 */
[-C--:B------:R-:W-:Y:S02]  /*edb0*/  IMAD R6, R5, R16.reuse, RZ ;  /* 0x0000001005067224 */ /* 0x080fe400078e02ff */
[----:B------:R-:W2:Y:S01]  /*edc0*/  LDC R18, c[0x0][0x608] ;  /* 0x00018200ff127b82 */ /* 0x000ea20000000800 */
[----:B------:R-:W-:Y:S02]  /*edd0*/  IMAD.MOV.U32 R5, RZ, RZ, R23 ;  /* 0x000000ffff057224 */ /* 0x000fe400078e0017 */
[----:B------:R-:W-:-:S05]  /*ede0*/  IMAD.WIDE.U32 R4, R7, R16, R4 ;  /* 0x0000001007047225 */ /* 0x000fca00078e0004 */
[----:B------:R-:W3:Y:S01]  /*edf0*/  LDC R19, c[0x0][0x658] ;  /* 0x00019600ff137b82 */ /* 0x000ee20000000800 */
[----:B------:R-:W-:Y:S01]  /*ee00*/  IMAD R7, R7, R17, R6 ;  /* 0x0000001107077224 */ /* 0x000fe200078e0206 */
[----:B0-----:R-:W-:Y:S01]  /*ee10*/  ISETP.NE.U32.AND P0, PT, R20, RZ, PT ;  /* 0x000000ff1400720c */ /* 0x001fe20003f05070 */
[----:B------:R-:W-:Y:S02]  /*ee20*/  IMAD.MOV.U32 R6, RZ, RZ, -0x1 ;  /* 0xffffffffff067424 */ /* 0x000fe400078e00ff */
[----:B------:R-:W-:Y:S01]  /*ee30*/  IMAD.IADD R5, R5, 0x1, R7 ;  /* 0x0000000105057824 */ /* 0x000fe200078e0207 */
[----:B------:R-:W-:Y:S02]  /*ee40*/  ISETP.NE.AND.EX P0, PT, R21, RZ, PT, P0 ;  /* 0x000000ff1500720c */ /* 0x000fe40003f05300 */
[----:B------:R-:W0:Y:S02]  /*ee50*/  LDC R17, c[0x0][0x600] ;  /* 0x00018000ff117b82 */ /* 0x000e240000000800 */
[----:B-1----:R-:W-:-:S02]  /*ee60*/  SHF.R.U64 R10, R4, R8, R5 ;  /* 0x00000008040a7219 */ /* 0x002fc40000001205 */
[----:B------:R-:W-:-:S04]  /*ee70*/  SHF.R.U32.HI R5, RZ, R8, R5 ;  /* 0x00000008ff057219 */ /* 0x000fc80000011605 */
[----:B------:R-:W1:Y:S01]  /*ee80*/  LDC R22, c[0x0][0x648] ;  /* 0x00019200ff167b82 */ /* 0x000e620000000800 */
[-CC-:B--2---:R-:W-:Y:S02]  /*ee90*/  SHF.R.U64 R15, R10, R18.reuse, R5.reuse ;  /* 0x000000120a0f7219 */ /* 0x184fe40000001205 */
[----:B------:R-:W-:Y:S01]  /*eea0*/  SHF.R.U32.HI R4, RZ, R18, R5 ;  /* 0x00000012ff047219 */ /* 0x000fe20000011605 */
[----:B------:R-:W-:-:S04]  /*eeb0*/  IMAD.MOV.U32 R18, RZ, RZ, 0x1 ;  /* 0x00000001ff127424 */ /* 0x000fc800078e00ff */
[----:B------:R-:W2:Y:S01]  /*eec0*/  LDC R23, c[0x0][0x638] ;  /* 0x00018e00ff177b82 */ /* 0x000ea20000000800 */
[-CC-:B---3--:R-:W-:Y:S02]  /*eed0*/  SHF.R.U64 R16, R15, R19.reuse, R4.reuse ;  /* 0x000000130f107219 */ /* 0x188fe40000001204 */
[-C--:B------:R-:W-:Y:S02]  /*eee0*/  SHF.L.U32 R6, R6, R19.reuse, RZ ;  /* 0x0000001306067219 */ /* 0x080fe400000006ff */
[----:B------:R-:W-:Y:S01]  /*eef0*/  SHF.R.U32.HI R5, RZ, R19, R4 ;  /* 0x00000013ff057219 */ /* 0x000fe20000011604 */
[----:B------:R-:W-:Y:S01]  /*ef00*/  IMAD.MOV.U32 R4, RZ, RZ, R16 ;  /* 0x000000ffff047224 */ /* 0x000fe200078e0010 */
[----:B------:R-:W-:Y:S01]  /*ef10*/  LOP3.LUT R24, RZ, R6, RZ, 0x33, !PT ;  /* 0x00000006ff187212 */ /* 0x000fe200078e33ff */
[----:B------:R-:W3:Y:S01]  /*ef20*/  LDC R25, c[0x0][0x610] ;  /* 0x00018400ff197b82 */ /* 0x000ee20000000800 */
[----:B------:R-:W-:Y:S05]  /*ef30*/  @!P0 BRA `(.L_x_302) ;  /* 0x0000000000288947 */ /* 0x000fea0003800000 */
        /* <DEDUP_REMOVED lines=10> */
.L_x_302:
[----:B-1----:R-:W-:Y:S01]  /*efe0*/  SHF.R.U64 R4, R4, R22, R5 ;  /* 0x0000001604047219 */ /* 0x002fe20000001205 */
[----:B0-----:R-:W-:Y:S01]  /*eff0*/  VIADD R7, R17, 0xffffffff ;  /* 0xffffffff11077836 */ /* 0x001fe20000000000 */
[----:B------:R-:W-:Y:S01]  /*f000*/  SHF.L.U32 R18, R18, R19, RZ ;  /* 0x0000001312127219 */ /* 0x000fe200000006ff */
[----:B------:R-:W-:Y:S01]  /*f010*/  @P2 IMAD R0, R11, R12, R2 ;  /* 0x0000000c0b002224 */ /* 0x000fe200078e0202 */
[----:B------:R-:W-:Y:S01]  /*f020*/  LOP3.LUT R3, R15, R24, RZ, 0xc0, !PT ;  /* 0x000000180f037212 */ /* 0x000fe200078ec0ff */
[----:B------:R-:W-:Y:S01]  /*f030*/  IMAD.MOV R5, RZ, RZ, -R4 ;  /* 0x000000ffff057224 */ /* 0x000fe200078e0a04 */
[----:B------:R-:W-:Y:S01]  /*f040*/  LOP3.LUT R7, R10, R7, RZ, 0xc0, !PT ;  /* 0x000000070a077212 */ /* 0x000fe200078ec0ff */
[----:B------:R-:W-:Y:S02]  /*f050*/  IMAD.MOV.U32 R6, RZ, RZ, R14 ;  /* 0x000000ffff067224 */ /* 0x000fe400078e000e */
[----:B------:R-:W-:Y:S02]  /*f060*/  IMAD R3, R18, R4, R3 ;  /* 0x0000000412037224 */ /* 0x000fe400078e0203 */
[----:B--2---:R-:W-:-:S02]  /*f070*/  IMAD R2, R5, R23, R16 ;  /* 0x0000001705027224 */ /* 0x004fc400078e0210 */
[----:B---3--:R-:W-:Y:S02]  /*f080*/  IMAD R0, R3, R25, R0 ;  /* 0x0000001903007224 */ /* 0x008fe400078e0200 */
[----:B------:R-:W-:Y:S02]  /*f090*/  IMAD R5, R2, R17, R7 ;  /* 0x0000001102057224 */ /* 0x000fe400078e0207 */
[----:B------:R-:W-:-:S03]  /*f0a0*/  IMAD.MOV.U32 R4, RZ, RZ, 0x1 ;  /* 0x00000001ff047424 */ /* 0x000fc600078e00ff */
[----:B------:R-:W-:Y:S02]  /*f0b0*/  SEL R7, R5, R0, !P2 ;  /* 0x0000000005077207 */ /* 0x000fe40005000000 */
[----:B------:R-:W-:-:S07]  /*f0c0*/  SEL R5, R0, R5, !P2 ;  /* 0x0000000500057207 */ /* 0x000fce0005000000 */
.L_x_300:
[----:B------:R-:W-:-:S08]  /*f0d0*/  NOP ;  /* 0x0000000000007918 */ /* 0x000fd00000000000 */
[----:B------:R-:W0:-:S00]  /*f0e0*/  USETMAXREG.DEALLOC.CTAPOOL 0x28 ;  /* 0x00000028000079c8 */ /* 0x000e0000080e0500 */
[----:B------:R-:W-:-:S13]  /*f0f0*/  ISETP.NE.AND P0, PT, RZ, UR8, PT ;  /* 0x00000008ff007c0c */ /* 0x000fda000bf05270 */
[----:B------:R-:W-:Y:S05]  /*f100*/  @P0 EXIT ;  /* 0x000000000000094d */ /* 0x000fea0003800000 */
[----:B0-----:R-:W-:Y:S01]  /*f110*/  LOP3.LUT P0, RZ, R4, 0xff, RZ, 0xc0, !PT ;  /* 0x000000ff04ff7812 */ /* 0x001fe2000780c0ff */
[----:B------:R-:W-:Y:S02]  /*f120*/  IMAD.MOV.U32 R9, RZ, RZ, 0x1 ;  /* 0x00000001ff097424 */ /* 0x000fe400078e00ff */
[----:B------:R-:W-:-:S10]  /*f130*/  IMAD.MOV.U32 R12, RZ, RZ, RZ ;  /* 0x000000ffff0c7224 */ /* 0x000fd400078e00ff */
[----:B------:R-:W-:Y:S05]  /*f140*/  @!P0 BRA `(.L_x_303) ;  /* 0x0000000c00608947 */ /* 0x000fea0003800000 */
[----:B------:R-:W0:Y:S01]  /*f150*/  S2R R0, SR_CgaCtaId ;  /* 0x0000000000007919 */ /* 0x000e220000008800 */
[----:B------:R-:W-:Y:S01]  /*f160*/  ULDC UR4, c[0x0][0x28c] ;  /* 0x0000a30000047ab9 */ /* 0x000fe20000000800 */
[----:B------:R-:W-:Y:S01]  /*f170*/  ULDC UR6, c[0x0][0x658] ;  /* 0x0001960000067ab9 */ /* 0x000fe20000000800 */
[----:B------:R-:W-:Y:S01]  /*f180*/  UIADD3 UR10, UR4, 0x1f, URZ ;  /* 0x0000001f040a7890 */ /* 0x000fe2000fffe03f */
[----:B------:R-:W-:Y:S01]  /*f190*/  BSSY B0, `(.L_x_303) ;  /* 0x00000d3000007945 */ /* 0x000fe20003800000 */
[----:B------:R-:W-:Y:S01]  /*f1a0*/  UMOV UR7, 0xffffffff ;  /* 0xffffffff00077882 */ /* 0x000fe20000000000 */
[----:B------:R-:W-:Y:S01]  /*f1b0*/  ULDC UR5, c[0x0][0x600] ;  /* 0x0001800000057ab9 */ /* 0x000fe20000000800 */
[----:B------:R-:W-:Y:S01]  /*f1c0*/  UMOV UR9, 0x1 ;  /* 0x0000000100097882 */ /* 0x000fe20000000000 */
[----:B------:R-:W-:Y:S01]  /*f1d0*/  USHF.L.U32 UR7, UR7, UR6, URZ ;  /* 0x0000000607077299 */ /* 0x000fe2000800063f */
[----:B------:R-:W-:Y:S01]  /*f1e0*/  IMAD.MOV.U32 R11, RZ, RZ, 0x1 ;  /* 0x00000001ff0b7424 */ /* 0x000fe200078e00ff */
[----:B------:R-:W-:Y:S01]  /*f1f0*/  UIADD3 UR4, UR5, -0x1, URZ ;  /* 0xffffffff05047890 */ /* 0x000fe2000fffe03f */
[----:B------:R-:W-:Y:S01]  /*f200*/  IMAD.MOV.U32 R9, RZ, RZ, 0x1 ;  /* 0x00000001ff097424 */ /* 0x000fe200078e00ff */
[----:B------:R-:W-:Y:S01]  /*f210*/  USHF.R.S32.HI UR11, URZ, 0x1f, UR10 ;  /* 0x0000001f3f0b7899 */ /* 0x000fe2000801140a */
[----:B------:R-:W-:Y:S01]  /*f220*/  IMAD.MOV.U32 R12, RZ, RZ, RZ ;  /* 0x000000ffff0c7224 */ /* 0x000fe200078e00ff */
[----:B------:R-:W-:Y:S01]  /*f230*/  ULDC UR8, c[0x0][0xc] ;  /* 0x0000030000087ab9 */ /* 0x000fe20000000800 */
[----:B------:R-:W-:-:S02]  /*f240*/  USHF.L.U32 UR5, UR9, UR6, URZ ;  /* 0x0000000609057299 */ /* 0x000fc4000800063f */
[----:B------:R-:W-:Y:S01]  /*f250*/  ULEA.HI UR11, UR11, UR10, URZ, 0x5 ;  /* 0x0000000a0b0b7291 */ /* 0x000fe2000f8f283f */
[----:B------:R-:W-:Y:S01]  /*f260*/  ULDC UR9, c[0x0][0x10] ;  /* 0x0000040000097ab9 */ /* 0x000fe20000000800 */
[----:B------:R-:W-:Y:S02]  /*f270*/  ULOP3.LUT UR6, URZ, UR7, URZ, 0x33, !UPT ;  /* 0x000000073f067292 */ /* 0x000fe4000f8e333f */
[----:B------:R-:W-:Y:S01]  /*f280*/  UIMAD.WIDE.U32 UR8, UR8, UR9, URZ ;  /* 0x00000009080872a5 */ /* 0x000fe2000f8e003f */
[----:B------:R-:W-:Y:S01]  /*f290*/  ULDC UR7, c[0x0][0x14] ;  /* 0x0000050000077ab9 */ /* 0x000fe20000000800 */
[----:B------:R-:W-:Y:S02]  /*f2a0*/  USHF.R.S32.HI UR20, URZ, 0x5, UR11 ;  /* 0x000000053f147899 */ /* 0x000fe4000801140b */
[----:B------:R-:W-:Y:S02]  /*f2b0*/  UIMAD.WIDE.U32 UR22, UR8, UR7, URZ ;  /* 0x00000007081672a5 */ /* 0x000fe4000f8e003f */
[----:B------:R-:W-:-:S02]  /*f2c0*/  UIMAD UR18, UR9, UR7, URZ ;  /* 0x00000007091272a4 */ /* 0x000fc4000f8e023f */
[----:B------:R-:W-:Y:S01]  /*f2d0*/  ULOP3.LUT UR26, UR13, 0x2, URZ, 0xfc, !UPT ;  /* 0x000000020d1a7892 */ /* 0x000fe2000f8efc3f */
[C---:B0-----:R-:W-:Y:S01]  /*f2e0*/  IMAD.SHL.U32 R8, R0.reuse, 0x80, RZ ;  /* 0x0000008000087824 */ /* 0x041fe200078e00ff */
[----:B------:R-:W-:Y:S01]  /*f2f0*/  UIADD3 UR18, UR23, UR18, URZ ;  /* 0x0000001217127290 */ /* 0x000fe2000fffe03f */
[----:B------:R-:W-:Y:S01]  /*f300*/  IMAD.SHL.U32 R0, R0, 0x1000, RZ ;  /* 0x0000100000007824 */ /* 0x000fe200078e00ff */
[----:B------:R-:W-:Y:S02]  /*f310*/  UIADD3 UR27, UR20, 0x1, URZ ;  /* 0x00000001141b7890 */ /* 0x000fe4000fffe03f */
[----:B------:R-:W-:Y:S01]  /*f320*/  LOP3.LUT R8, R8, 0x80, RZ, 0xc0, !PT ;  /* 0x0000008008087812 */ /* 0x000fe200078ec0ff */
[----:B------:R-:W-:Y:S01]  /*f330*/  ULDC.64 UR24, c[0x0][0x198] ;  /* 0x0000660000187ab9 */ /* 0x000fe20000000a00 */
[----:B------:R-:W-:-:S08]  /*f340*/  LOP3.LUT R0, R0, 0x1000, RZ, 0xc0, !PT ;  /* 0x0000100000007812 */ /* 0x000fd000078ec0ff */
.L_x_314:
[----:B------:R-:W-:-:S03]  /*f350*/  UMOV UR7, 0xffffffff ;  /* 0xffffffff00077882 */ /* 0x000fc60000000000 */
[----:B------:R-:W-:Y:S05]  /*f360*/  BRA.DIV UR7, `(.L_x_304) ;  /* 0x0000000e07b07947 */ /* 0x000fea000b800000 */
[----:B------:R-:W-:-:S13]  /*f370*/  ELECT P0, URZ, PT ;  /* 0x00000000003f782f */ /* 0x000fda0003800000 */
.L_x_324:
[----:B------:R-:W0:Y:S01]  /*f380*/  LDC R2, c[0x0][0x28c] ;  /* 0x0000a300ff027b82 */ /* 0x000e220000000800 */
[----:B------:R-:W-:Y:S01]  /*f390*/  BSSY B1, `(.L_x_305) ;  /* 0x000003a000017945 */ /* 0x000fe20003800000 */
[----:B0-----:R-:W-:-:S13]  /*f3a0*/  ISETP.LT.OR P0, PT, R2, 0x1, !P0 ;  /* 0x000000010200780c */ /* 0x001fda0004701670 */
[----:B------:R-:W-:Y:S05]  /*f3b0*/  @P0 BRA `(.L_x_306) ;  /* 0x0000000000dc0947 */ /* 0x000fea0003800000 */
[----:B------:R-:W-:Y:S02]  /*f3c0*/  IMAD R7, R7, 0x100, R8 ;  /* 0x0000010007077824 */ /* 0x000fe400078e0208 */
[----:B------:R-:W-:Y:S02]  /*f3d0*/  IMAD.SHL.U32 R10, R5, 0x80, RZ ;  /* 0x00000080050a7824 */ /* 0x000fe400078e00ff */
[----:B------:R-:W-:Y:S02]  /*f3e0*/  IMAD.MOV.U32 R15, RZ, RZ, RZ ;  /* 0x000000ffff0f7224 */ /* 0x000fe400078e00ff */
[----:B------:R-:W-:Y:S02]  /*f3f0*/  IMAD.U32 R16, RZ, RZ, UR27 ;  /* 0x0000001bff107e24 */ /* 0x000fe4000f8e00ff */
[----:B------:R-:W-:Y:S02]  /*f400*/  IMAD.MOV.U32 R2, RZ, RZ, R9 ;  /* 0x000000ffff027224 */ /* 0x000fe400078e0009 */
[----:B------:R-:W-:-:S07]  /*f410*/  IMAD.MOV.U32 R3, RZ, RZ, R12 ;  /* 0x000000ffff037224 */ /* 0x000fce00078e000c */
.L_x_309:
[----:B------:R-:W0:Y:S01]  /*f420*/  S2R R5, SR_CgaCtaId ;  /* 0x0000000000057919 */ /* 0x000e220000008800 */
[----:B------:R-:W-:Y:S01]  /*f430*/  MOV R4, 0x400 ;  /* 0x0000040000047802 */ /* 0x000fe20000000f00 */
[----:B------:R-:W1:Y:S03]  /*f440*/  S2R R17, SR_TID.X ;  /* 0x0000000000117919 */ /* 0x000e660000002100 */
[----:B0-----:R-:W-:Y:S02]  /*f450*/  LEA R14, R5, R4, 0x18 ;  /* 0x00000004050e7211 */ /* 0x001fe400078ec0ff */
[----:B------:R-:W-:Y:S02]  /*f460*/  SHF.L.U32 R4, R2, 0x1f, RZ ;  /* 0x0000001f02047819 */ /* 0x000fe400000006ff */
[----:B-1----:R-:W-:Y:S01]  /*f470*/  LOP3.LUT P1, RZ, R17, 0x7f, RZ, 0xc0, !PT ;  /* 0x0000007f11ff7812 */ /* 0x002fe2000782c0ff */
[----:B------:R-:W-:-:S04]  /*f480*/  IMAD R13, R3, 0x8, R14 ;  /* 0x00000008030d7824 */ /* 0x000fc800078e020e */
[----:B------:R-:W0:Y:S08]  /*f490*/  SYNCS.PHASECHK.TRANS64.TRYWAIT P0, [R13+URZ+0x18], R4 ;  /* 0x000018040d0075a7 */ /* 0x000e30000800017f */
[----:B------:R-:W1:Y:S01]  /*f4a0*/  @!P1 LDC R5, c[0x0][0x500] ;  /* 0x00014000ff059b82 */ /* 0x000e620000000800 */
[----:B0-----:R-:W-:Y:S05]  /*f4b0*/  @!P0 BRA `(.L_x_307) ;  /* 0x0000000c007c8947 */ /* 0x001fea0003800000 */
.L_x_325:
[----:B------:R-:W-:Y:S01]  /*f4c0*/  UPRMT UR7, UR26, 0x9910, URZ ;  /* 0x000099101a077896 */ /* 0x000fe2000800003f */
[----:B-1----:R1:W-:Y:S03]  /*f4d0*/  @!P1 SYNCS.ARRIVE.TRANS64 RZ, [R13+URZ], R5 ;  /* 0x000000050dff99a7 */ /* 0x0023e6000800003f */
[----:B------:R-:W-:-:S06]  /*f4e0*/  UISETP.NE.AND UP0, UPT, UR7, 0x2, UPT ;  /* 0x000000020700788c */ /* 0x000fcc000bf05270 */
[----:B------:R-:W-:-:S13]  /*f4f0*/  PLOP3.LUT P0, PT, PT, PT, UP0, 0x80, 0x0 ;  /* 0x000000000000781c */ /* 0x000fda0003f0f008 */
[----:B-1----:R-:W-:Y:S05]  /*f500*/  @P0 BRA `(.L_x_308) ;  /* 0x0000000000040947 */ /* 0x002fea0003800000 */
[----:B------:R-:W-:Y:S01]  /*f510*/  BPT.TRAP 0x1 ;  /* 0x000000040000795c */ /* 0x000fe20000300000 */
.L_x_308:
[C---:B0-----:R-:W-:Y:S01]  /*f520*/  IMAD R4, R3.reuse, 0x1000, R14 ;  /* 0x0000100003047824 */ /* 0x041fe200078e020e */
[----:B------:R-:W-:Y:S01]  /*f530*/  R2UR UR19, R14 ;  /* 0x000000000e1372ca */ /* 0x000fe200000e0000 */
[----:B------:R-:W-:Y:S01]  /*f540*/  IMAD R5, R3, 0x2000, R0 ;  /* 0x0000200003057824 */ /* 0x000fe200078e0200 */
[----:B------:R-:W-:Y:S01]  /*f550*/  R2UR UR9, R13 ;  /* 0x000000000d0972ca */ /* 0x000fe200000e0000 */
[----:B------:R-:W-:Y:S01]  /*f560*/  VIADD R16, R16, 0xffffffff ;  /* 0xffffffff10107836 */ /* 0x000fe20000000000 */
[----:B------:R-:W-:Y:S01]  /*f570*/  R2UR UR7, R4 ;  /* 0x00000000040772ca */ /* 0x000fe200000e0000 */
[----:B------:R-:W-:Y:S01]  /*f580*/  UIADD3 UR14, UP0, UR24, 0xf0, URZ ;  /* 0x000000f0180e7890 */ /* 0x000fe2000ff1e03f */
[----:B------:R-:W-:Y:S01]  /*f590*/  R2UR UR8, R5 ;  /* 0x00000000050872ca */ /* 0x000fe200000e0000 */
[----:B------:R-:W-:Y:S01]  /*f5a0*/  UIADD3 UR28, UP1, UR24, 0x1f0, URZ ;  /* 0x000001f0181c7890 */ /* 0x000fe2000ff3e03f */
[----:B------:R-:W-:Y:S01]  /*f5b0*/  R2UR UR11, R10 ;  /* 0x000000000a0b72ca */ /* 0x000fe200000e0000 */
[----:B------:R-:W-:Y:S01]  /*f5c0*/  UIADD3.X UR15, URZ, UR25, URZ, UP0, !UPT ;  /* 0x000000193f0f7290 */ /* 0x000fe200087fe43f */
[----:B------:R-:W-:Y:S01]  /*f5d0*/  R2UR UR10, R15 ;  /* 0x000000000f0a72ca */ /* 0x000fe200000e0000 */
[----:B------:R-:W-:Y:S01]  /*f5e0*/  VIADD R3, R3, 0x1 ;  /* 0x0000000103037836 */ /* 0x000fe20000000000 */
[----:B------:R-:W-:Y:S01]  /*f5f0*/  R2UR UR12, R6 ;  /* 0x00000000060c72ca */ /* 0x000fe200000e0000 */
[----:B------:R-:W-:Y:S01]  /*f600*/  UIADD3.X UR29, URZ, UR25, URZ, UP1, !UPT ;  /* 0x000000193f1d7290 */ /* 0x000fe20008ffe43f */
[----:B------:R-:W-:Y:S01]  /*f610*/  R2UR UR21, R7 ;  /* 0x00000000071572ca */ /* 0x000fe200000e0000 */
[----:B------:R-:W-:Y:S01]  /*f620*/  UMOV UR16, 0x0 ;  /* 0x0000000000107882 */ /* 0x000fe20000000000 */
[----:B------:R-:W-:Y:S01]  /*f630*/  ISETP.GT.AND P1, PT, R16, 0x1, PT ;  /* 0x000000011000780c */ /* 0x000fe20003f24270 */
[----:B------:R-:W-:Y:S01]  /*f640*/  UIADD3 UR7, UR7, 0x100, URZ ;  /* 0x0000010007077890 */ /* 0x000fe2000fffe03f */
[----:B------:R-:W-:Y:S01]  /*f650*/  ISETP.NE.AND P0, PT, R3, 0x3, PT ;  /* 0x000000030300780c */ /* 0x000fe20003f05270 */
[----:B------:R-:W-:Y:S01]  /*f660*/  UIADD3 UR19, UR19, 0x3100, UR8 ;  /* 0x0000310013137890 */ /* 0x000fe2000fffe008 */
[----:B------:R-:W-:Y:S01]  /*f670*/  VIADD R15, R15, 0x20 ;  /* 0x000000200f0f7836 */ /* 0x000fe20000000000 */
[----:B------:R-:W-:Y:S01]  /*f680*/  UMOV UR17, 0x10000000 ;  /* 0x1000000000117882 */ /* 0x000fe20000000000 */
[----:B------:R-:W-:Y:S01]  /*f690*/  UMOV UR30, 0x30000 ;  /* 0x00030000001e7882 */ /* 0x000fe20000000000 */
[----:B------:R-:W-:Y:S01]  /*f6a0*/  SEL R5, RZ, 0x1, P0 ;  /* 0x00000001ff057807 */ /* 0x000fe20000000000 */
[----:B------:R-:W-:Y:S01]  /*f6b0*/  UMOV UR8, UR7 ;  /* 0x0000000700087c82 */ /* 0x000fe20008000000 */
[----:B------:R-:W-:Y:S01]  /*f6c0*/  SEL R3, R3, RZ, P0 ;  /* 0x000000ff03037207 */ /* 0x000fe20000000000 */
[----:B------:R0:W-:Y:S01]  /*f6d0*/  UTMALDG.3D [UR8], [UR14], desc[UR16] ;  /* 0x000010080e0075b4 */ /* 0x0001e20008011000 */
[----:B------:R-:W-:Y:S01]  /*f6e0*/  LOP3.LUT R2, R2, R5, RZ, 0x3c, !PT ;  /* 0x0000000502027212 */ /* 0x000fe200078e3cff */
[----:B0-----:R-:W-:Y:S01]  /*f6f0*/  UMOV UR11, UR21 ;  /* 0x00000015000b7c82 */ /* 0x001fe20008000000 */
[----:B------:R-:W-:-:S02]  /*f700*/  UMOV UR8, UR19 ;  /* 0x0000001300087c82 */ /* 0x000fc40008000000 */
[----:B------:R0:W-:Y:S02]  /*f710*/  UTMALDG.3D.MULTICAST [UR8], [UR28], UR30, desc[UR16] ;  /* 0x000010081c0073b4 */ /* 0x0001e4000801181e */
[----:B0-----:R-:W-:Y:S05]  /*f720*/  @P1 BRA `(.L_x_309) ;  /* 0xfffffffc003c1947 */ /* 0x001fea000383ffff */
.L_x_306:
[----:B------:R-:W-:Y:S05]  /*f730*/  BSYNC B1 ;  /* 0x0000000000017941 */ /* 0x000fea0003800000 */
.L_x_305:
[----:B------:R-:W2:Y:S01]  /*f740*/  LDL.LU R17, [R1+0x80] ;  /* 0x0000800001117983 */ /* 0x000ea20000300800 */
[----:B------:R-:W-:Y:S01]  /*f750*/  LOP3.LUT P1, RZ, R11, 0xff, RZ, 0xc0, !PT ;  /* 0x000000ff0bff7812 */ /* 0x000fe2000782c0ff */
[----:B------:R-:W-:Y:S01]  /*f760*/  VIADD R5, R12, UR20 ;  /* 0x000000140c057c36 */ /* 0x000fe20008000000 */
[----:B------:R-:W-:Y:S01]  /*f770*/  ULDC.64 UR8, c[0x0][0x650] ;  /* 0x0001940000087ab9 */ /* 0x000fe20000000a00 */
[----:B------:R-:W3:Y:S01]  /*f780*/  LDL.LU R14, [R1+0x84] ;  /* 0x00008400010e7983 */ /* 0x000ee20000300800 */
[----:B------:R-:W-:Y:S01]  /*f790*/  IMAD.U32 R6, RZ, RZ, UR20 ;  /* 0x00000014ff067e24 */ /* 0x000fe2000f8e00ff */
[----:B------:R-:W-:Y:S01]  /*f7a0*/  UISETP.GE.U32.AND UP0, UPT, UR20, 0x3, UPT ;  /* 0x000000031400788c */ /* 0x000fe2000bf06070 */
[----:B------:R-:W-:Y:S01]  /*f7b0*/  ISETP.GT.U32.AND P0, PT, R5, 0x2, PT ;  /* 0x000000020500780c */ /* 0x000fe20003f04070 */
[----:B------:R-:W-:Y:S01]  /*f7c0*/  BSSY B1, `(.L_x_310) ;  /* 0x000006d000017945 */ /* 0x000fe20003800000 */
[----:B------:R-:W-:Y:S01]  /*f7d0*/  IMAD.MOV.U32 R7, RZ, RZ, -0x1 ;  /* 0xffffffffff077424 */ /* 0x000fe200078e00ff */
[----:B------:R-:W-:-:S02]  /*f7e0*/  PRMT R11, RZ, 0x7610, R11 ;  /* 0x00007610ff0b7816 */ /* 0x000fc4000000000b */
[----:B------:R-:W-:Y:S01]  /*f7f0*/  ISETP.LT.U32.AND P0, PT, R6, 0x3, P0 ;  /* 0x000000030600780c */ /* 0x000fe20000701070 */
[----:B------:R-:W-:Y:S01]  /*f800*/  IMAD.MOV.U32 R6, RZ, RZ, -0x1 ;  /* 0xffffffffff067424 */ /* 0x000fe200078e00ff */
[----:B------:R-:W0:Y:S01]  /*f810*/  @P1 S2R R3, SR_CgaCtaId ;  /* 0x0000000000031919 */ /* 0x000e220000008800 */
[----:B------:R-:W-:Y:S02]  /*f820*/  @P1 MOV R2, 0x400 ;  /* 0x0000040000021802 */ /* 0x000fe40000000f00 */
[----:B------:R-:W-:Y:S02]  /*f830*/  PLOP3.LUT P3, PT, PT, PT, UP0, 0x80, 0x0 ;  /* 0x000000000000781c */ /* 0x000fe40003f6f008 */
[----:B0-----:R-:W-:Y:S01]  /*f840*/  @P1 LEA R4, R3, R2, 0x18 ;  /* 0x0000000203041211 */ /* 0x001fe200078ec0ff */
[----:B------:R-:W-:Y:S01]  /*f850*/  IMAD.WIDE.U32 R2, R5, -0x55555555, RZ ;  /* 0xaaaaaaab05027825 */ /* 0x000fe200078e00ff */
[----:B------:R-:W-:Y:S02]  /*f860*/  SEL R2, RZ, 0x1, !P0 ;  /* 0x00000001ff027807 */ /* 0x000fe40004000000 */
[----:B------:R0:W-:Y:S02]  /*f870*/  @P1 SYNCS.ARRIVE.TRANS64.A1T0 RZ, [R4+URZ+0x48], RZ ;  /* 0x000048ff04ff19a7 */ /* 0x0001e4000810003f */
[----:B------:R-:W-:-:S02]  /*f880*/  LOP3.LUT R9, R9, R2, RZ, 0x3c, !PT ;  /* 0x0000000209097212 */ /* 0x000fc400078e3cff */
[----:B------:R-:W-:Y:S02]  /*f890*/  PRMT R2, RZ, 0x7610, R2 ;  /* 0x00007610ff027816 */ /* 0x000fe40000000002 */
[----:B0-----:R-:W-:-:S04]  /*f8a0*/  SHF.R.U32.HI R4, RZ, 0x1, R3 ;  /* 0x00000001ff047819 */ /* 0x001fc80000011603 */
[----:B------:R-:W-:Y:S01]  /*f8b0*/  @P3 LOP3.LUT R9, R9, 0x1, R4, 0x78, !PT ;  /* 0x0000000109093812 */ /* 0x000fe200078e7804 */
[----:B------:R-:W-:Y:S02]  /*f8c0*/  IMAD R12, R4, -0x3, R5 ;  /* 0xfffffffd040c7824 */ /* 0x000fe400078e0205 */
[----:B------:R-:W-:Y:S01]  /*f8d0*/  IMAD.MOV.U32 R5, RZ, RZ, -0x1 ;  /* 0xffffffffff057424 */ /* 0x000fe200078e00ff */
[----:B---3--:R-:W-:-:S04]  /*f8e0*/  IADD3 R14, P1, R14, UR22, RZ ;  /* 0x000000160e0e7c10 */ /* 0x008fc8000ff3e0ff */
[----:B--2---:R-:W-:Y:S01]  /*f8f0*/  IADD3.X R17, R17, UR18, RZ, P1, !PT ;  /* 0x0000001211117c10 */ /* 0x004fe20008ffe4ff */
[----:B------:R0:W-:Y:S01]  /*f900*/  STL [R1+0x84], R14 ;  /* 0x0000840e01007387 */ /* 0x0001e20000100800 */
[----:B------:R-:W-:-:S03]  /*f910*/  ISETP.GE.U32.AND P0, PT, R14, UR8, PT ;  /* 0x000000080e007c0c */ /* 0x000fc6000bf06070 */
[----:B------:R0:W-:Y:S01]  /*f920*/  STL [R1+0x80], R17 ;  /* 0x0000801101007387 */ /* 0x0001e20000100800 */
[----:B------:R-:W-:-:S13]  /*f930*/  ISETP.GE.U32.AND.EX P0, PT, R17, UR9, PT, P0 ;  /* 0x0000000911007c0c */ /* 0x000fda000bf06100 */
[----:B0-----:R-:W-:Y:S05]  /*f940*/  @P0 BRA `(.L_x_311) ;  /* 0x0000000400500947 */ /* 0x001fea0003800000 */
[----:B------:R-:W-:Y:S01]  /*f950*/  ULDC.64 UR8, c[0x0][0x628] ;  /* 0x00018a0000087ab9 */ /* 0x000fe20000000a00 */
[----:B------:R-:W0:Y:S01]  /*f960*/  S2R R13, SR_CTAID.X ;  /* 0x00000000000d7919 */ /* 0x000e220000002500 */
[----:B------:R-:W-:Y:S01]  /*f970*/  ISETP.NE.U32.AND P0, PT, RZ, UR8, PT ;  /* 0x00000008ff007c0c */ /* 0x000fe2000bf05070 */
[----:B------:R-:W-:Y:S01]  /*f980*/  ULDC UR10, c[0x0][0x630] ;  /* 0x00018c00000a7ab9 */ /* 0x000fe20000000800 */
[----:B------:R-:W-:Y:S01]  /*f990*/  IMAD.MOV.U32 R2, RZ, RZ, R14 ;  /* 0x000000ffff027224 */ /* 0x000fe200078e000e */
[----:B------:R-:W1:Y:S01]  /*f9a0*/  S2R R10, SR_CTAID.Y ;  /* 0x00000000000a7919 */ /* 0x000e620000002600 */
[----:B------:R-:W-:Y:S01]  /*f9b0*/  ISETP.NE.AND.EX P0, PT, RZ, UR9, PT, P0 ;  /* 0x00000009ff007c0c */ /* 0x000fe2000bf05300 */
[----:B------:R-:W-:-:S12]  /*f9c0*/  IMAD.MOV.U32 R3, RZ, RZ, R17 ;  /* 0x000000ffff037224 */ /* 0x000fd800078e0011 */
[----:B------:R-:W-:Y:S05]  /*f9d0*/  @!P0 BRA `(.L_x_312) ;  /* 0x0000000000288947 */ /* 0x000fea0003800000 */
[----:B------:R-:W-:Y:S02]  /*f9e0*/  ULDC UR7, c[0x0][0x634] ;  /* 0x00018d0000077ab9 */ /* 0x000fe40000000800 */
[----:B------:R-:W-:-:S05]  /*f9f0*/  IADD3 R7, P0, R14, UR7, RZ ;  /* 0x000000070e077c10 */ /* 0x000fca000ff1e0ff */
[----:B------:R-:W-:-:S04]  /*fa00*/  IMAD.X R15, RZ, RZ, R17, P0 ;  /* 0x000000ffff0f7224 */ /* 0x000fc800000e0611 */
[----:B------:R-:W-:-:S04]  /*fa10*/  IMAD.WIDE.U32 R4, R15, UR8, RZ ;  /* 0x000000080f047c25 */ /* 0x000fc8000f8e00ff */
[----:B------:R-:W-:-:S04]  /*fa20*/  IMAD.WIDE.U32 R4, P0, R7, UR9, R4 ;  /* 0x0000000907047c25 */ /* 0x000fc8000f800004 */
[----:B------:R-:W-:-:S04]  /*fa30*/  IMAD.WIDE.U32 R6, R7, UR8, RZ ;  /* 0x0000000807067c25 */ /* 0x000fc8000f8e00ff */
[----:B------:R-:W-:Y:S01]  /*fa40*/  IMAD.X R3, RZ, RZ, RZ, P0 ;  /* 0x000000ffff037224 */ /* 0x000fe200000e06ff */
[----:B------:R-:W-:Y:S01]  /*fa50*/  IADD3 RZ, P0, R7, R4, RZ ;  /* 0x0000000407ff7210 */ /* 0x000fe20007f1e0ff */
[----:B------:R-:W-:-:S04]  /*fa60*/  IMAD.MOV.U32 R2, RZ, RZ, R5 ;  /* 0x000000ffff027224 */ /* 0x000fc800078e0005 */
[----:B------:R-:W-:-:S08]  /*fa70*/  IMAD.WIDE.U32.X R2, R15, UR9, R2, P0 ;  /* 0x000000090f027c25 */ /* 0x000fd000080e0402 */
.L_x_312:
[--C-:B------:R-:W-:Y:S01]  /*fa80*/  SHF.R.U64 R6, R2, UR10, R3.reuse ;  /* 0x0000000a02067c19 */ /* 0x100fe20008001203 */
[----:B------:R-:W-:Y:S01]  /*fa90*/  ULDC.64 UR8, c[0x0][0x620] ;  /* 0x0001880000087ab9 */ /* 0x000fe20000000a00 */
[----:B------:R-:W-:Y:S01]  /*faa0*/  SHF.R.U32.HI R2, RZ, UR10, R3 ;  /* 0x0000000aff027c19 */ /* 0x000fe20008011603 */
[----:B------:R-:W-:Y:S01]  /*fab0*/  IMAD.MOV.U32 R3, RZ, RZ, R17 ;  /* 0x000000ffff037224 */ /* 0x000fe200078e0011 */
[----:B------:R-:W-:Y:S01]  /*fac0*/  IADD3 R5, P0, RZ, -R6, RZ ;  /* 0x80000006ff057210 */ /* 0x000fe20007f1e0ff */
[----:B------:R-:W-:Y:S01]  /*fad0*/  ULDC UR7, c[0x0][0x150] ;  /* 0x0000540000077ab9 */ /* 0x000fe20000000800 */
[----:B0-----:R-:W-:Y:S01]  /*fae0*/  I2FP.F32.U32 R7, R13 ;  /* 0x0000000d00077245 */ /* 0x001fe20000201000 */
[----:B------:R-:W0:Y:S01]  /*faf0*/  LDC R18, c[0x0][0x144] ;  /* 0x00005100ff127b82 */ /* 0x000e220000000800 */
[----:B------:R-:W-:Y:S01]  /*fb00*/  ULDC.64 UR10, c[0x0][0x640] ;  /* 0x00019000000a7ab9 */ /* 0x000fe20000000a00 */
[----:B------:R-:W-:Y:S01]  /*fb10*/  IMAD.X R2, RZ, RZ, ~R2, P0 ;  /* 0x000000ffff027224 */ /* 0x000fe200000e0e02 */
[----:B------:R-:W-:-:S03]  /*fb20*/  ISETP.NE.U32.AND P0, PT, RZ, UR10, PT ;  /* 0x0000000aff007c0c */ /* 0x000fc6000bf05070 */
[----:B------:R-:W-:Y:S01]  /*fb30*/  IMAD R4, R2, UR8, RZ ;  /* 0x0000000802047c24 */ /* 0x000fe2000f8e02ff */
[----:B------:R-:W-:Y:S01]  /*fb40*/  ISETP.NE.AND.EX P0, PT, RZ, UR11, PT, P0 ;  /* 0x0000000bff007c0c */ /* 0x000fe2000bf05300 */
[----:B------:R-:W-:Y:S01]  /*fb50*/  IMAD.MOV.U32 R2, RZ, RZ, R14 ;  /* 0x000000ffff027224 */ /* 0x000fe200078e000e */
[----:B------:R-:W2:Y:S03]  /*fb60*/  LDC R15, c[0x0][0x148] ;  /* 0x00005200ff0f7b82 */ /* 0x000ea60000000800 */
[----:B------:R-:W-:Y:S01]  /*fb70*/  IMAD.WIDE.U32 R2, R5, UR8, R2 ;  /* 0x0000000805027c25 */ /* 0x000fe2000f8e0002 */
[----:B------:R-:W-:-:S03]  /*fb80*/  ULDC UR8, c[0x0][0x154] ;  /* 0x0000550000087ab9 */ /* 0x000fc60000000800 */
[----:B------:R-:W-:Y:S02]  /*fb90*/  IMAD R5, R5, UR9, R4 ;  /* 0x0000000905057c24 */ /* 0x000fe4000f8e0204 */
[----:B------:R-:W-:Y:S01]  /*fba0*/  FMUL R4, R7, UR7 ;  /* 0x0000000707047c20 */ /* 0x000fe20008400000 */
[----:B------:R-:W-:Y:S01]  /*fbb0*/  ULDC UR7, c[0x0][0x618] ;  /* 0x0001860000077ab9 */ /* 0x000fe20000000800 */
[----:B------:R-:W-:Y:S01]  /*fbc0*/  ULDC UR9, c[0x0][0x608] ;  /* 0x0001820000097ab9 */ /* 0x000fe20000000800 */
[----:B------:R-:W-:-:S03]  /*fbd0*/  IMAD.IADD R3, R3, 0x1, R5 ;  /* 0x0000000103037824 */ /* 0x000fc600078e0205 */
[----:B------:R-:W3:Y:S02]  /*fbe0*/  F2I.U32.TRUNC.NTZ R4, R4 ;  /* 0x0000000400047305 */ /* 0x000ee4000020f000 */
[----:B------:R-:W-:Y:S02]  /*fbf0*/  SHF.R.U64 R7, R2, UR7, R3 ;  /* 0x0000000702077c19 */ /* 0x000fe40008001203 */
[----:B-1----:R-:W-:-:S05]  /*fc00*/  I2FP.F32.U32 R2, R10 ;  /* 0x0000000a00027245 */ /* 0x002fca0000201000 */
[----:B------:R-:W-:Y:S01]  /*fc10*/  FMUL R5, R2, UR8 ;  /* 0x0000000802057c20 */ /* 0x000fe20008400000 */
[----:B------:R-:W-:Y:S01]  /*fc20*/  SHF.R.U32.HI R2, RZ, UR7, R3 ;  /* 0x00000007ff027c19 */ /* 0x000fe20008011603 */
[----:B------:R-:W-:Y:S02]  /*fc30*/  ULDC UR7, c[0x0][0x658] ;  /* 0x0001960000077ab9 */ /* 0x000fe40000000800 */
[----:B------:R1:W4:Y:S01]  /*fc40*/  F2I.U32.TRUNC.NTZ R19, R5 ;  /* 0x0000000500137305 */ /* 0x000322000020f000 */
[----:B------:R-:W-:Y:S01]  /*fc50*/  SHF.R.U64 R16, R7, UR9, R2 ;  /* 0x0000000907107c19 */ /* 0x000fe20008001202 */
[----:B---3--:R-:W-:Y:S01]  /*fc60*/  IMAD.MOV R4, RZ, RZ, -R4 ;  /* 0x000000ffff047224 */ /* 0x008fe200078e0a04 */
[----:B------:R-:W-:-:S03]  /*fc70*/  SHF.R.U32.HI R3, RZ, UR9, R2 ;  /* 0x00000009ff037c19 */ /* 0x000fc60008011602 */
[----:B0-----:R-:W-:Y:S01]  /*fc80*/  IMAD R13, R18, R4, R13 ;  /* 0x00000004120d7224 */ /* 0x001fe200078e020d */
[--C-:B------:R-:W-:Y:S02]  /*fc90*/  SHF.R.U64 R14, R16, UR7, R3.reuse ;  /* 0x00000007100e7c19 */ /* 0x100fe40008001203 */
[----:B------:R-:W-:-:S03]  /*fca0*/  SHF.R.U32.HI R17, RZ, UR7, R3 ;  /* 0x00000007ff117c19 */ /* 0x000fc60008011603 */
[----:B------:R-:W-:Y:S02]  /*fcb0*/  IMAD.MOV.U32 R2, RZ, RZ, R14 ;  /* 0x000000ffff027224 */ /* 0x000fe400078e000e */
[----:B------:R-:W-:Y:S01]  /*fcc0*/  IMAD.MOV.U32 R3, RZ, RZ, R17 ;  /* 0x000000ffff037224 */ /* 0x000fe200078e0011 */
[----:B-12-4-:R-:W-:Y:S06]  /*fcd0*/  @!P0 BRA `(.L_x_313) ;  /* 0x0000000000288947 */ /* 0x016fec0003800000 */
[----:B------:R-:W-:Y:S02]  /*fce0*/  ULDC UR7, c[0x0][0x64c] ;  /* 0x0001930000077ab9 */ /* 0x000fe40000000800 */
[----:B------:R-:W-:-:S05]  /*fcf0*/  IADD3 R3, P0, R14, UR7, RZ ;  /* 0x000000070e037c10 */ /* 0x000fca000ff1e0ff */
[----:B------:R-:W-:-:S04]  /*fd00*/  IMAD.X R17, RZ, RZ, R17, P0 ;  /* 0x000000ffff117224 */ /* 0x000fc800000e0611 */
[----:B------:R-:W-:-:S04]  /*fd10*/  IMAD.WIDE.U32 R4, R17, UR10, RZ ;  /* 0x0000000a11047c25 */ /* 0x000fc8000f8e00ff */
[----:B------:R-:W-:-:S04]  /*fd20*/  IMAD.WIDE.U32 R4, P0, R3, UR11, R4 ;  /* 0x0000000b03047c25 */ /* 0x000fc8000f800004 */
[----:B------:R-:W-:-:S04]  /*fd30*/  IMAD.WIDE.U32 R2, R3, UR10, RZ ;  /* 0x0000000a03027c25 */ /* 0x000fc8000f8e00ff */
[----:B------:R-:W-:Y:S01]  /*fd40*/  IMAD.MOV.U32 R2, RZ, RZ, R5 ;  /* 0x000000ffff027224 */ /* 0x000fe200078e0005 */
[----:B------:R-:W-:Y:S01]  /*fd50*/  IADD3 RZ, P1, R3, R4, RZ ;  /* 0x0000000403ff7210 */ /* 0x000fe20007f3e0ff */
[----:B------:R-:W-:-:S04]  /*fd60*/  IMAD.X R3, RZ, RZ, RZ, P0 ;  /* 0x000000ffff037224 */ /* 0x000fc800000e06ff */
[----:B------:R-:W-:-:S08]  /*fd70*/  IMAD.WIDE.U32.X R2, R17, UR11, R2, P1 ;  /* 0x0000000b11027c25 */ /* 0x000fd000088e0402 */
.L_x_313:
[----:B------:R-:W-:Y:S01]  /*fd80*/  ULDC UR7, c[0x0][0x648] ;  /* 0x0001920000077ab9 */ /* 0x000fe20000000800 */
[----:B------:R-:W-:Y:S01]  /*fd90*/  LOP3.LUT R16, R16, UR6, RZ, 0xc0, !PT ;  /* 0x0000000610107c12 */ /* 0x000fe2000f8ec0ff */
[----:B------:R-:W-:Y:S01]  /*fda0*/  IMAD.MOV R19, RZ, RZ, -R19 ;  /* 0x000000ffff137224 */ /* 0x000fe200078e0a13 */
[----:B------:R-:W-:Y:S01]  /*fdb0*/  SHF.R.U64 R3, R2, UR7, R3 ;  /* 0x0000000702037c19 */ /* 0x000fe20008001203 */
[----:B------:R-:W-:Y:S01]  /*fdc0*/  ULDC UR7, c[0x0][0x638] ;  /* 0x00018e0000077ab9 */ /* 0x000fe20000000800 */
[----:B------:R-:W-:Y:S01]  /*fdd0*/  LOP3.LUT R7, R7, UR4, RZ, 0xc0, !PT ;  /* 0x0000000407077c12 */ /* 0x000fe2000f8ec0ff */
[----:B------:R-:W-:Y:S01]  /*fde0*/  @P2 IMAD R13, R15, R19, R10 ;  /* 0x000000130f0d2224 */ /* 0x000fe200078e020a */
[----:B------:R-:W-:Y:S01]  /*fdf0*/  ULDC UR8, c[0x0][0x610] ;  /* 0x0001840000087ab9 */ /* 0x000fe20000000800 */
[----:B------:R-:W-:Y:S02]  /*fe00*/  IMAD.MOV R5, RZ, RZ, -R3 ;  /* 0x000000ffff057224 */ /* 0x000fe400078e0a03 */
[----:B------:R-:W-:-:S02]  /*fe10*/  IMAD R16, R3, UR5, R16 ;  /* 0x0000000503107c24 */ /* 0x000fc4000f8e0210 */
[----:B------:R-:W-:Y:S01]  /*fe20*/  IMAD R14, R5, UR7, R14 ;  /* 0x00000007050e7c24 */ /* 0x000fe2000f8e020e */
[----:B------:R-:W-:Y:S01]  /*fe30*/  ULDC UR7, c[0x0][0x600] ;  /* 0x0001800000077ab9 */ /* 0x000fe20000000800 */
[----:B------:R-:W-:Y:S02]  /*fe40*/  IMAD R13, R16, UR8, R13 ;  /* 0x00000008100d7c24 */ /* 0x000fe4000f8e020d */
[----:B------:R-:W-:Y:S02]  /*fe50*/  IMAD R14, R14, UR7, R7 ;  /* 0x000000070e0e7c24 */ /* 0x000fe4000f8e0207 */
[----:B------:R-:W-:-:S03]  /*fe60*/  IMAD.MOV.U32 R2, RZ, RZ, 0x1 ;  /* 0x00000001ff027424 */ /* 0x000fc600078e00ff */
[----:B------:R-:W-:Y:S02]  /*fe70*/  SEL R7, R14, R13, !P2 ;  /* 0x0000000d0e077207 */ /* 0x000fe40005000000 */
[----:B------:R-:W-:-:S07]  /*fe80*/  SEL R5, R13, R14, !P2 ;  /* 0x0000000e0d057207 */ /* 0x000fce0005000000 */
.L_x_311:
[----:B------:R-:W-:Y:S05]  /*fe90*/  BSYNC B1 ;  /* 0x0000000000017941 */ /* 0x000fea0003800000 */
.L_x_310:
[----:B------:R-:W-:-:S13]  /*fea0*/  LOP3.LUT P0, RZ, R2, 0xff, RZ, 0xc0, !PT ;  /* 0x000000ff02ff7812 */ /* 0x000fda000780c0ff */
[----:B------:R-:W-:Y:S05]  /*feb0*/  @P0 BRA `(.L_x_314) ;  /* 0xfffffff400240947 */ /* 0x000fea000383ffff */
[----:B------:R-:W-:Y:S05]  /*fec0*/  BSYNC B0 ;  /* 0x0000000000007941 */ /* 0x000fea0003800000 */
.L_x_303:
[----:B------:R-:W-:-:S03]  /*fed0*/  UMOV UR7, 0xffffffff ;  /* 0xffffffff00077882 */ /* 0x000fc60000000000 */
[----:B------:R-:W-:Y:S05]  /*fee0*/  BRA.DIV UR7, `(.L_x_315) ;  /* 0x0000000607047947 */ /* 0x000fea000b800000 */
[----:B------:R-:W-:-:S13]  /*fef0*/  ELECT P0, URZ, PT ;  /* 0x00000000003f782f */ /* 0x000fda0003800000 */
.L_x_328:
[----:B------:R-:W-:Y:S04]  /*ff00*/  BSSY B0, `(.L_x_316) ;  /* 0x0000023000007945 */ /* 0x000fe80003800000 */
[----:B------:R-:W-:Y:S05]  /*ff10*/  @!P0 BRA `(.L_x_317) ;  /* 0x0000000000848947 */ /* 0x000fea0003800000 */
[----:B------:R-:W-:-:S04]  /*ff20*/  ULOP3.LUT UR7, UR13, 0x2, URZ, 0xfc, !UPT ;  /* 0x000000020d077892 */ /* 0x000fc8000f8efc3f */
[----:B------:R-:W-:-:S06]  /*ff30*/  UISETP.NE.AND UP0, UPT, UR7, 0x3, UPT ;  /* 0x000000030700788c */ /* 0x000fcc000bf05270 */
[----:B------:R-:W-:-:S13]  /*ff40*/  PLOP3.LUT P0, PT, PT, PT, UP0, 0x80, 0x0 ;  /* 0x000000000000781c */ /* 0x000fda0003f0f008 */
[----:B------:R-:W-:Y:S05]  /*ff50*/  @!P0 BRA `(.L_x_318) ;  /* 0x0000000000048947 */ /* 0x000fea0003800000 */
[----:B------:R-:W-:Y:S01]  /*ff60*/  BPT.TRAP 0x1 ;  /* 0x000000040000795c */ /* 0x000fe20000300000 */
.L_x_318:
[----:B------:R-:W0:Y:S01]  /*ff70*/  S2R R3, SR_CgaCtaId ;  /* 0x0000000000037919 */ /* 0x000e220000008800 */
[----:B------:R-:W-:Y:S02]  /*ff80*/  MOV R0, 0x400 ;  /* 0x0000040000007802 */ /* 0x000fe40000000f00 */
[----:B------:R-:W-:Y:S02]  /*ff90*/  SHF.L.U32 R2, R9, 0x1f, RZ ;  /* 0x0000001f09027819 */ /* 0x000fe400000006ff */
[----:B0-----:R-:W-:-:S05]  /*ffa0*/  LEA R3, R3, R0, 0x18 ;  /* 0x0000000003037211 */ /* 0x001fca00078ec0ff */
[----:B------:R-:W-:-:S04]  /*ffb0*/  VIADD R3, R3, 0x18 ;  /* 0x0000001803037836 */ /* 0x000fc80000000000 */
[C---:B------:R-:W-:Y:S02]  /*ffc0*/  IMAD R5, R12.reuse, 0x8, R3 ;  /* 0x000000080c057824 */ /* 0x040fe400078e0203 */
[----:B------:R-:W-:Y:S02]  /*ffd0*/  VIADD R12, R12, 0x1 ;  /* 0x000000010c0c7836 */ /* 0x000fe40000000000 */
[----:B------:R-:W0:Y:S03]  /*ffe0*/  SYNCS.PHASECHK.TRANS64.TRYWAIT P0, [R5+URZ], R2 ;  /* 0x00000002050075a7 */ /* 0x000e26000800017f */
[----:B------:R-:W-:-:S04]  /*fff0*/  ISETP.NE.AND P1, PT, R12, 0x3, PT ;  /* 0x000000030c00780c */ /* 0x000fc80003f25270 */
[----:B------:R-:W-:Y:S02]  /*10000*/  SEL R0, RZ, 0x1, P1 ;  /* 0x00000001ff007807 */ /* 0x000fe40000800000 */
[----:B------:R-:W-:Y:S02]  /*10010*/  SEL R12, R12, RZ, P1 ;  /* 0x000000ff0c0c7207 */ /* 0x000fe40000800000 */
[----:B------:R-:W-:-:S03]  /*10020*/  LOP3.LUT R9, R9, R0, RZ, 0x3c, !PT ;  /* 0x0000000009097212 */ /* 0x000fc600078e3cff */
[----:B------:R-:W-:Y:S01]  /*10030*/  IMAD R7, R12, 0x8, R3 ;  /* 0x000000080c077824 */ /* 0x000fe200078e0203 */
[----:B------:R-:W-:Y:S01]  /*10040*/  SHF.L.U32 R4, R9, 0x1f, RZ ;  /* 0x0000001f09047819 */ /* 0x000fe200000006ff */
[----:B0-----:R-:W-:Y:S06]  /*10050*/  @!P0 BRA `(.L_x_319) ;  /* 0x0000000000c88947 */ /* 0x001fec0003800000 */
.L_x_329:
[----:B------:R-:W1:Y:S01]  /*10060*/  SYNCS.PHASECHK.TRANS64.TRYWAIT P0, [R7+URZ], R4 ;  /* 0x00000004070075a7 */ /* 0x000e62000800017f */
[----:B------:R-:W-:-:S05]  /*10070*/  VIADD R0, R12, 0x1 ;  /* 0x000000010c007836 */ /* 0x000fca0000000000 */
[----:B------:R-:W-:-:S04]  /*10080*/  ISETP.NE.AND P1, PT, R0, 0x3, PT ;  /* 0x000000030000780c */ /* 0x000fc80003f25270 */
[----:B0-----:R-:W-:Y:S02]  /*10090*/  SEL R2, RZ, 0x1, P1 ;  /* 0x00000001ff027807 */ /* 0x001fe40000800000 */
[----:B------:R-:W-:Y:S02]  /*100a0*/  SEL R0, R0, RZ, P1 ;  /* 0x000000ff00007207 */ /* 0x000fe40000800000 */
[----:B------:R-:W-:Y:S01]  /*100b0*/  LOP3.LUT R2, R9, R2, RZ, 0x3c, !PT ;  /* 0x0000000209027212 */ /* 0x000fe200078e3cff */
[----:B-1----:R-:W-:Y:S06]  /*100c0*/  @!P0 BRA `(.L_x_320) ;  /* 0x0000000000c08947 */ /* 0x002fec0003800000 */
.L_x_330:
[----:B------:R-:W-:Y:S01]  /*100d0*/  IMAD R3, R0, 0x8, R3 ;  /* 0x0000000800037824 */ /* 0x000fe200078e0203 */
[----:B------:R-:W-:-:S07]  /*100e0*/  SHF.L.U32 R0, R2, 0x1f, RZ ;  /* 0x0000001f02007819 */ /* 0x000fce00000006ff */
.L_x_321:
[----:B-1----:R1:W2:Y:S02]  /*100f0*/  SYNCS.PHASECHK.TRANS64.TRYWAIT P0, [R3+URZ], R0 ;  /* 0x00000000030075a7 */ /* 0x0022a4000800017f */
[----:B--2---:R-:W-:Y:S05]  /*10100*/  @!P0 NANOSLEEP.SYNCS 0x989680 ;  /* 0x009896800000895d */ /* 0x004fea0003900000 */
[----:B------:R-:W2:Y:S02]  /*10110*/  @!P0 SYNCS.PHASECHK.TRANS64 P0, [R3+URZ], R0 ;  /* 0x00000000030085a7 */ /* 0x000ea4000800007f */
[----:B--2---:R-:W-:Y:S05]  /*10120*/  @!P0 BRA `(.L_x_321) ;  /* 0xfffffffc00f08947 */ /* 0x004fea000383ffff */
.L_x_317:
[----:B------:R-:W-:Y:S05]  /*10130*/  BSYNC B0 ;  /* 0x0000000000007941 */ /* 0x000fea0003800000 */
.L_x_316:
[----:B------:R-:W-:Y:S05]  /*10140*/  EXIT ;  /* 0x000000000000794d */ /* 0x000fea0003800000 */
.L_x_21:
[----:B-1----:R-:W-:-:S04]  /*10150*/  IMAD.U32 R3, RZ, RZ, UR6 ;  /* 0x00000006ff037e24 */ /* 0x002fc8000f8e00ff */
[----:B------:R1:W2:Y:S03]  /*10160*/  SYNCS.PHASECHK.TRANS64.TRYWAIT P0, [R3+URZ], R0 ;  /* 0x00000000030075a7 */ /* 0x0002a6000800017f */
[----:B--2---:R-:W-:Y:S05]  /*10170*/  @!P0 NANOSLEEP.SYNCS 0x989680 ;  /* 0x009896800000895d */ /* 0x004fea0003900000 */
[----:B------:R-:W2:Y:S02]  /*10180*/  @!P0 SYNCS.PHASECHK.TRANS64 P0, [R3+URZ], R0 ;  /* 0x00000000030085a7 */ /* 0x000ea4000800007f */
[----:B--2---:R-:W-:Y:S05]  /*10190*/  @!P0 BRA `(.L_x_21) ;  /* 0xfffffffc00ec8947 */ /* 0x004fea000383ffff */
[----:B------:R-:W-:Y:S05]  /*101a0*/  BRA `(.L_x_20) ;  /* 0xffffff1c00187947 */ /* 0x000fea000383ffff */
.L_x_27:
[----:B-----5:R1:W-:Y:S02]  /*101b0*/  STL [R1+0x90], R0 ;  /* 0x0000900001007387 */ /* 0x0203e40000100800 */
[----:B-1----:R-:W-:-:S04]  /*101c0*/  IMAD.U32 R0, RZ, RZ, UR9 ;  /* 0x00000009ff007e24 */ /* 0x002fc8000f8e00ff */
[----:B------:R1:W3:Y:S03]  /*101d0*/  SYNCS.PHASECHK.TRANS64.TRYWAIT P0, [R0+URZ], R229 ;  /* 0x000000e5000075a7 */ /* 0x0002e6000800017f */
[----:B---3--:R-:W-:Y:S05]  /*101e0*/  @!P0 NANOSLEEP.SYNCS 0x989680 ;  /* 0x009896800000895d */ /* 0x008fea0003900000 */
[----:B------:R1:W3:Y:S02]  /*101f0*/  @!P0 SYNCS.PHASECHK.TRANS64 P0, [R0+URZ], R229 ;  /* 0x000000e5000085a7 */ /* 0x0002e4000800007f */
[----:B-1----:R1:W5:Y:S02]  /*10200*/  LDL.LU R0, [R1+0x90] ;  /* 0x0000900001007983 */ /* 0x0023640000300800 */
[----:B-1-3--:R-:W-:Y:S05]  /*10210*/  @!P0 BRA `(.L_x_27) ;  /* 0xfffffffc00e48947 */ /* 0x00afea000383ffff */
[----:B------:R-:W-:Y:S05]  /*10220*/  BRA `(.L_x_26) ;  /* 0xffffff2c00787947 */ /* 0x000fea000383ffff */
.L_x_304:
[----:B------:R-:W-:Y:S01]  /*10230*/  BSSY B1, `(.L_x_322) ;  /* 0x0000006000017945 */ /* 0x000fe20003800000 */
[----:B------:R-:W-:-:S07]  /*10240*/  IMAD.MOV.U32 R2, RZ, RZ, -0x1 ;  /* 0xffffffffff027424 */ /* 0x000fce00078e00ff */
[----:B------:R-:W-:Y:S05]  /*10250*/  WARPSYNC.COLLECTIVE R2, `(.L_x_323) ;  /* 0x00000000020c7348 */ /* 0x000fea0003c00000 */
[----:B------:R-:W-:Y:S02]  /*10260*/  ELECT P0, UR62, PT ;  /* 0x00000000003e782f */ /* 0x000fe40003800000 */
[----:B------:R-:W-:Y:S01]  /*10270*/  MOV R2, UR62 ;  /* 0x0000003e00027c02 */ /* 0x000fe20008000f00 */
[----:B------:R-:W-:Y:S10]  /*10280*/  ENDCOLLECTIVE ;  /* 0x000000000000791b */ /* 0x000ff40003800000 */
.L_x_323:
[----:B------:R-:W-:Y:S05]  /*10290*/  BSYNC B1 ;  /* 0x0000000000017941 */ /* 0x000fea0003800000 */
.L_x_322:
[----:B------:R-:W-:Y:S05]  /*102a0*/  BRA `(.L_x_324) ;  /* 0xfffffff000347947 */ /* 0x000fea000383ffff */
.L_x_307:
[----:B0-----:R0:W2:Y:S02]  /*102b0*/  SYNCS.PHASECHK.TRANS64.TRYWAIT P0, [R13+URZ+0x18], R4 ;  /* 0x000018040d0075a7 */ /* 0x0010a4000800017f */
[----:B--2---:R-:W-:Y:S05]  /*102c0*/  @!P0 NANOSLEEP.SYNCS 0x989680 ;  /* 0x009896800000895d */ /* 0x004fea0003900000 */
[----:B------:R-:W2:Y:S02]  /*102d0*/  @!P0 SYNCS.PHASECHK.TRANS64 P0, [R13+URZ+0x18], R4 ;  /* 0x000018040d0085a7 */ /* 0x000ea4000800007f */
[----:B--2---:R-:W-:Y:S05]  /*102e0*/  @!P0 BRA `(.L_x_307) ;  /* 0xfffffffc00f08947 */ /* 0x004fea000383ffff */
[----:B------:R-:W-:Y:S05]  /*102f0*/  BRA `(.L_x_325) ;  /* 0xfffffff000707947 */ /* 0x000fea000383ffff */
.L_x_315:
[----:B------:R-:W-:Y:S01]  /*10300*/  BSSY B0, `(.L_x_326) ;  /* 0x0000006000007945 */ /* 0x000fe20003800000 */
[----:B------:R-:W-:-:S07]  /*10310*/  IMAD.MOV.U32 R2, RZ, RZ, -0x1 ;  /* 0xffffffffff027424 */ /* 0x000fce00078e00ff */
[----:B------:R-:W-:Y:S05]  /*10320*/  WARPSYNC.COLLECTIVE R2, `(.L_x_327) ;  /* 0x00000000020c7348 */ /* 0x000fea0003c00000 */
[----:B------:R-:W-:Y:S02]  /*10330*/  ELECT P0, UR62, PT ;  /* 0x00000000003e782f */ /* 0x000fe40003800000 */
[----:B------:R-:W-:Y:S01]  /*10340*/  MOV R2, UR62 ;  /* 0x0000003e00027c02 */ /* 0x000fe20008000f00 */
[----:B------:R-:W-:Y:S10]  /*10350*/  ENDCOLLECTIVE ;  /* 0x000000000000791b */ /* 0x000ff40003800000 */
.L_x_327:
[----:B------:R-:W-:Y:S05]  /*10360*/  BSYNC B0 ;  /* 0x0000000000007941 */ /* 0x000fea0003800000 */
.L_x_326:
[----:B------:R-:W-:Y:S05]  /*10370*/  BRA `(.L_x_328) ;  /* 0xfffffff800e07947 */ /* 0x000fea000383ffff */
.L_x_319:
[----:B0-----:R0:W1:Y:S02]  /*10380*/  SYNCS.PHASECHK.TRANS64.TRYWAIT P0, [R5+URZ], R2 ;  /* 0x00000002050075a7 */ /* 0x001064000800017f */
[----:B-1----:R-:W-:Y:S05]  /*10390*/  @!P0 NANOSLEEP.SYNCS 0x989680 ;  /* 0x009896800000895d */ /* 0x002fea0003900000 */
[----:B------:R-:W1:Y:S02]  /*103a0*/  @!P0 SYNCS.PHASECHK.TRANS64 P0, [R5+URZ], R2 ;  /* 0x00000002050085a7 */ /* 0x000e64000800007f */
[----:B-1----:R-:W-:Y:S05]  /*103b0*/  @!P0 BRA `(.L_x_319) ;  /* 0xfffffffc00f08947 */ /* 0x002fea000383ffff */
[----:B------:R-:W-:Y:S05]  /*103c0*/  BRA `(.L_x_329) ;  /* 0xfffffffc00247947 */ /* 0x000fea000383ffff */
.L_x_320:
[----:B0-----:R0:W1:Y:S02]  /*103d0*/  SYNCS.PHASECHK.TRANS64.TRYWAIT P0, [R7+URZ], R4 ;  /* 0x00000004070075a7 */ /* 0x001064000800017f */
[----:B-1----:R-:W-:Y:S05]  /*103e0*/  @!P0 NANOSLEEP.SYNCS 0x989680 ;  /* 0x009896800000895d */ /* 0x002fea0003900000 */
[----:B------:R-:W1:Y:S02]  /*103f0*/  @!P0 SYNCS.PHASECHK.TRANS64 P0, [R7+URZ], R4 ;  /* 0x00000004070085a7 */ /* 0x000e64000800007f */
[----:B-1----:R-:W-:Y:S05]  /*10400*/  @!P0 BRA `(.L_x_320) ;  /* 0xfffffffc00f08947 */ /* 0x002fea000383ffff */
[----:B------:R-:W-:Y:S05]  /*10410*/  BRA `(.L_x_330) ;  /* 0xfffffffc002c7947 */ /* 0x000fea000383ffff */
.L_x_331:
[----:B------:R-:W-:-:S00]  /*10420*/  BRA `(.L_x_331) ;  /* 0xfffffffc00fc7947 */ /* 0x000fc0000383ffff */
[----:B------:R-:W-:-:S00]  /*10430*/  NOP ;  /* 0x0000000000007918 */ /* 0x000fc00000000000 */
        /* <DEDUP_REMOVED lines=12> */
.L_x_332:


//--------------------- .nv.shared._ZN7cutlass13device_kernelINS_4gemm6kernel13GemmUniversalIN4cute5tupleIJiiiiEEENS1_10collective13CollectiveMmaINS1_37MainloopSm90TmaGmmaWarpSpecializedFP8ILi3ENS5_IJNS4_1CILi2EEENSA_ILi1EEESC_EEENS1_35KernelTmaWarpSpecializedCooperativeEEENS5_IJNSA_ILi128EEENSA_ILi256EEENSA_ILi32EEEEEENS_12float_e4m3_tENS5_IJlSC_lEEESK_SL_NS4_8TiledMMAINS4_8MMA_AtomIJNS4_4SM904GMMA31MMA_64x256x32_F32E4M3E4M3_SS_TNILNSP_7ScaleInE1ELSR_1EEEEEENS4_6LayoutISD_NS5_IJSC_NSA_ILi0EEESV_EEEEENS5_IJNS4_10UnderscoreESY_SY_EEEEENS4_13SM90_TMA_LOADENS4_14ComposedLayoutINS4_7SwizzleILi1ELi4ELi3EEENS4_18smem_ptr_flag_bitsILi8EEENSU_INS5_IJNSA_ILi8EEESI_EEENS5_IJSI_SC_EEEEEEEvNS4_8identityENS4_23SM90_TMA_LOAD_MULTICASTES1B_vS1C_EENS_8epilogue10collective6detail29Sm90TmaWarpSpecializedAdapterINS1G_15DefaultEpilogueISK_SL_SL_NS1F_6thread17LinearCombinationISK_Li1EffLNS1K_9ScaleType4KindE0ELNS_15FloatRoundStyleE2ESK_EENS1_15EpilogueDefaultEEEEEvvEEEEvNT_6ParamsE --------------------------
	.section	.nv.shared._ZN7cutlass13device_kernelINS_4gemm6kernel13GemmUniversalIN4cute5tupleIJiiiiEEENS1_10collective13CollectiveMmaINS1_37MainloopSm90TmaGmmaWarpSpecializedFP8ILi3ENS5_IJNS4_1CILi2EEENSA_ILi1EEESC_EEENS1_35KernelTmaWarpSpecializedCooperativeEEENS5_IJNSA_ILi128EEENSA_ILi256EEENSA_ILi32EEEEEENS_12float_e4m3_tENS5_IJlSC_lEEESK_SL_NS4_8TiledMMAINS4_8MMA_AtomIJNS4_4SM904GMMA31MMA_64x256x32_F32E4M3E4M3_SS_TNILNSP_7ScaleInE1ELSR_1EEEEEENS4_6LayoutISD_NS5_IJSC_NSA_ILi0EEESV_EEEEENS5_IJNS4_10UnderscoreESY_SY_EEEEENS4_13SM90_TMA_LOADENS4_14ComposedLayoutINS4_7SwizzleILi1ELi4ELi3EEENS4_18smem_ptr_flag_bitsILi8EEENSU_INS5_IJNSA_ILi8EEESI_EEENS5_IJSI_SC_EEEEEEEvNS4_8identityENS4_23SM90_TMA_LOAD_MULTICASTES1B_vS1C_EENS_8epilogue10collective6detail29Sm90TmaWarpSpecializedAdapterINS1G_15DefaultEpilogueISK_SL_SL_NS1F_6thread17LinearCombinationISK_Li1EffLNS1K_9ScaleType4KindE0ELNS_15FloatRoundStyleE2ESK_EENS1_15EpilogueDefaultEEEEEvvEEEEvNT_6ParamsE,"aw",@nobits
	.sectionflags	@""
	.align	16
	.zero		1024


//--------------------- .nv.shared.reserved.0     --------------------------
	.section	.nv.shared.reserved.0,"aw",@nobits
	.weak		__nv_reservedSMEM_offset_0_alias
	.size		__nv_reservedSMEM_offset_0_alias, 0, 0
	.other		__nv_reservedSMEM_offset_0_alias,@"STO_CUDA_RESERVED_SHARED STV_DEFAULT"
__nv_reservedSMEM_offset_0_alias:
	.zero		0


//--------------------- .nv.global                --------------------------
	.section	.nv.global,"aw",@nobits
.nv.global:
	.type		_ZN39_INTERNAL_491332cf_4_k_cu_a1937083_51944cute1_E,@object
	.size		_ZN39_INTERNAL_491332cf_4_k_cu_a1937083_51944cute1_E,(_ZN39_INTERNAL_491332cf_4_k_cu_a1937083_51944cuda3std3__45__cpo6cbeginE - _ZN39_INTERNAL_491332cf_4_k_cu_a1937083_51944cute1_E)
_ZN39_INTERNAL_491332cf_4_k_cu_a1937083_51944cute1_E:
	.zero		1
	.type		_ZN39_INTERNAL_491332cf_4_k_cu_a1937083_51944cuda3std3__45__cpo6cbeginE,@object
	.size		_ZN39_INTERNAL_491332cf_4_k_cu_a1937083_51944cuda3std3__45__cpo6cbeginE,(_ZN39_INTERNAL_491332cf_4_k_cu_a1937083_51944cuda3std3__48in_placeE - _ZN39_INTERNAL_491332cf_4_k_cu_a1937083_51944cuda3std3__45__cpo6cbeginE)
_ZN39_INTERNAL_491332cf_4_k_cu_a1937083_51944cuda3std3__45__cpo6cbeginE:
	.zero		1
	.type		_ZN39_INTERNAL_491332cf_4_k_cu_a1937083_51944cuda3std3__48in_placeE,@object
	.size		_ZN39_INTERNAL_491332cf_4_k_cu_a1937083_51944cuda3std3__48in_placeE,(_ZN39_INTERNAL_491332cf_4_k_cu_a1937083_51944cuda3std6ranges3__45__cpo9iter_moveE - _ZN39_INTERNAL_491332cf_4_k_cu_a1937083_51944cuda3std3__48in_placeE)
_ZN39_INTERNAL_491332cf_4_k_cu_a1937083_51944cuda3std3__48in_placeE:
	.zero		1
	.type		_ZN39_INTERNAL_491332cf_4_k_cu_a1937083_51944cuda3std6ranges3__45__cpo9iter_moveE,@object
	.size		_ZN39_INTERNAL_491332cf_4_k_cu_a1937083_51944cuda3std6ranges3__45__cpo9iter_moveE,(_ZN39_INTERNAL_491332cf_4_k_cu_a1937083_51944cuda3std3__45__cpo5beginE - _ZN39_INTERNAL_491332cf_4_k_cu_a1937083_51944cuda3std6ranges3__45__cpo9iter_moveE)
_ZN39_INTERNAL_491332cf_4_k_cu_a1937083_51944cuda3std6ranges3__45__cpo9iter_moveE:
	.zero		1
	.type		_ZN39_INTERNAL_491332cf_4_k_cu_a1937083_51944cuda3std3__45__cpo5beginE,@object
	.size		_ZN39_INTERNAL_491332cf_4_k_cu_a1937083_51944cuda3std3__45__cpo5beginE,(_ZN39_INTERNAL_491332cf_4_k_cu_a1937083_51944cuda3std3__441_GLOBAL__N__491332cf_4_k_cu_a1937083_51946ignoreE - _ZN39_INTERNAL_491332cf_4_k_cu_a1937083_51944cuda3std3__45__cpo5beginE)
_ZN39_INTERNAL_491332cf_4_k_cu_a1937083_51944cuda3std3__45__cpo5beginE:
	.zero		1
	.type		_ZN39_INTERNAL_491332cf_4_k_cu_a1937083_51944cuda3std3__441_GLOBAL__N__491332cf_4_k_cu_a1937083_51946ignoreE,@object
	.size		_ZN39_INTERNAL_491332cf_4_k_cu_a1937083_51944cuda3std3__441_GLOBAL__N__491332cf_4_k_cu_a1937083_51946ignoreE,(_ZN39_INTERNAL_491332cf_4_k_cu_a1937083_51944cute7productE - _ZN39_INTERNAL_491332cf_4_k_cu_a1937083_51944cuda3std3__441_GLOBAL__N__491332cf_4_k_cu_a1937083_51946ignoreE)
_ZN39_INTERNAL_491332cf_4_k_cu_a1937083_51944cuda3std3__441_GLOBAL__N__491332cf_4_k_cu_a1937083_51946ignoreE:
	.zero		1
	.type		_ZN39_INTERNAL_491332cf_4_k_cu_a1937083_51944cute7productE,@object
	.size		_ZN39_INTERNAL_491332cf_4_k_cu_a1937083_51944cute7productE,(_ZN39_INTERNAL_491332cf_4_k_cu_a1937083_51944cuda3std3__45__cpo3endE - _ZN39_INTERNAL_491332cf_4_k_cu_a1937083_51944cute7productE)
_ZN39_INTERNAL_491332cf_4_k_cu_a1937083_51944cute7productE:
	.zero		1
	.type		_ZN39_INTERNAL_491332cf_4_k_cu_a1937083_51944cuda3std3__45__cpo3endE,@object
	.size		_ZN39_INTERNAL_491332cf_4_k_cu_a1937083_51944cuda3std3__45__cpo3endE,(_ZN39_INTERNAL_491332cf_4_k_cu_a1937083_51944cuda3std3__419piecewise_constructE - _ZN39_INTERNAL_491332cf_4_k_cu_a1937083_51944cuda3std3__45__cpo3endE)
_ZN39_INTERNAL_491332cf_4_k_cu_a1937083_51944cuda3std3__45__cpo3endE:
	.zero		1
	.type		_ZN39_INTERNAL_491332cf_4_k_cu_a1937083_51944cuda3std3__419piecewise_constructE,@object
	.size		_ZN39_INTERNAL_491332cf_4_k_cu_a1937083_51944cuda3std3__419piecewise_constructE,(_ZN39_INTERNAL_491332cf_4_k_cu_a1937083_51944cuda3std3__45__cpo4cendE - _ZN39_INTERNAL_491332cf_4_k_cu_a1937083_51944cuda3std3__419piecewise_constructE)
_ZN39_INTERNAL_491332cf_4_k_cu_a1937083_51944cuda3std3__419piecewise_constructE:
	.zero		1
	.type		_ZN39_INTERNAL_491332cf_4_k_cu_a1937083_51944cuda3std3__45__cpo4cendE,@object
	.size		_ZN39_INTERNAL_491332cf_4_k_cu_a1937083_51944cuda3std3__45__cpo4cendE,(_ZN39_INTERNAL_491332cf_4_k_cu_a1937083_51944cuda3std6ranges3__45__cpo4swapE - _ZN39_INTERNAL_491332cf_4_k_cu_a1937083_51944cuda3std3__45__cpo4cendE)
_ZN39_INTERNAL_491332cf_4_k_cu_a1937083_51944cuda3std3__45__cpo4cendE:
	.zero		1
	.type		_ZN39_INTERNAL_491332cf_4_k_cu_a1937083_51944cuda3std6ranges3__45__cpo4swapE,@object
	.size		_ZN39_INTERNAL_491332cf_4_k_cu_a1937083_51944cuda3std6ranges3__45__cpo4swapE,(.L_7 - _ZN39_INTERNAL_491332cf_4_k_cu_a1937083_51944cuda3std6ranges3__45__cpo4swapE)
_ZN39_INTERNAL_491332cf_4_k_cu_a1937083_51944cuda3std6ranges3__45__cpo4swapE:
	.zero		1
.L_7:


//--------------------- .nv.constant0._ZN7cutlass13device_kernelINS_4gemm6kernel13GemmUniversalIN4cute5tupleIJiiiiEEENS1_10collective13CollectiveMmaINS1_37MainloopSm90TmaGmmaWarpSpecializedFP8ILi3ENS5_IJNS4_1CILi2EEENSA_ILi1EEESC_EEENS1_35KernelTmaWarpSpecializedCooperativeEEENS5_IJNSA_ILi128EEENSA_ILi256EEENSA_ILi32EEEEEENS_12float_e4m3_tENS5_IJlSC_lEEESK_SL_NS4_8TiledMMAINS4_8MMA_AtomIJNS4_4SM904GMMA31MMA_64x256x32_F32E4M3E4M3_SS_TNILNSP_7ScaleInE1ELSR_1EEEEEENS4_6LayoutISD_NS5_IJSC_NSA_ILi0EEESV_EEEEENS5_IJNS4_10UnderscoreESY_SY_EEEEENS4_13SM90_TMA_LOADENS4_14ComposedLayoutINS4_7SwizzleILi1ELi4ELi3EEENS4_18smem_ptr_flag_bitsILi8EEENSU_INS5_IJNSA_ILi8EEESI_EEENS5_IJSI_SC_EEEEEEEvNS4_8identityENS4_23SM90_TMA_LOAD_MULTICASTES1B_vS1C_EENS_8epilogue10collective6detail29Sm90TmaWarpSpecializedAdapterINS1G_15DefaultEpilogueISK_SL_SL_NS1F_6thread17LinearCombinationISK_Li1EffLNS1K_9ScaleType4KindE0ELNS_15FloatRoundStyleE2ESK_EENS1_15EpilogueDefaultEEEEEvvEEEEvNT_6ParamsE --------------------------
	.section	.nv.constant0._ZN7cutlass13device_kernelINS_4gemm6kernel13GemmUniversalIN4cute5tupleIJiiiiEEENS1_10collective13CollectiveMmaINS1_37MainloopSm90TmaGmmaWarpSpecializedFP8ILi3ENS5_IJNS4_1CILi2EEENSA_ILi1EEESC_EEENS1_35KernelTmaWarpSpecializedCooperativeEEENS5_IJNSA_ILi128EEENSA_ILi256EEENSA_ILi32EEEEEENS_12float_e4m3_tENS5_IJlSC_lEEESK_SL_NS4_8TiledMMAINS4_8MMA_AtomIJNS4_4SM904GMMA31MMA_64x256x32_F32E4M3E4M3_SS_TNILNSP_7ScaleInE1ELSR_1EEEEEENS4_6LayoutISD_NS5_IJSC_NSA_ILi0EEESV_EEEEENS5_IJNS4_10UnderscoreESY_SY_EEEEENS4_13SM90_TMA_LOADENS4_14ComposedLayoutINS4_7SwizzleILi1ELi4ELi3EEENS4_18smem_ptr_flag_bitsILi8EEENSU_INS5_IJNSA_ILi8EEESI_EEENS5_IJSI_SC_EEEEEEEvNS4_8identityENS4_23SM90_TMA_LOAD_MULTICASTES1B_vS1C_EENS_8epilogue10collective6detail29Sm90TmaWarpSpecializedAdapterINS1G_15DefaultEpilogueISK_SL_SL_NS1F_6thread17LinearCombinationISK_Li1EffLNS1K_9ScaleType4KindE0ELNS_15FloatRoundStyleE2ESK_EENS1_15EpilogueDefaultEEEEEvvEEEEvNT_6ParamsE,"a",@progbits
	.sectionflags	@""
	.align	4
.nv.constant0._ZN7cutlass13device_kernelINS_4gemm6kernel13GemmUniversalIN4cute5tupleIJiiiiEEENS1_10collective13CollectiveMmaINS1_37MainloopSm90TmaGmmaWarpSpecializedFP8ILi3ENS5_IJNS4_1CILi2EEENSA_ILi1EEESC_EEENS1_35KernelTmaWarpSpecializedCooperativeEEENS5_IJNSA_ILi128EEENSA_ILi256EEENSA_ILi32EEEEEENS_12float_e4m3_tENS5_IJlSC_lEEESK_SL_NS4_8TiledMMAINS4_8MMA_AtomIJNS4_4SM904GMMA31MMA_64x256x32_F32E4M3E4M3_SS_TNILNSP_7ScaleInE1ELSR_1EEEEEENS4_6LayoutISD_NS5_IJSC_NSA_ILi0EEESV_EEEEENS5_IJNS4_10UnderscoreESY_SY_EEEEENS4_13SM90_TMA_LOADENS4_14ComposedLayoutINS4_7SwizzleILi1ELi4ELi3EEENS4_18smem_ptr_flag_bitsILi8EEENSU_INS5_IJNSA_ILi8EEESI_EEENS5_IJSI_SC_EEEEEEEvNS4_8identityENS4_23SM90_TMA_LOAD_MULTICASTES1B_vS1C_EENS_8epilogue10collective6detail29Sm90TmaWarpSpecializedAdapterINS1G_15DefaultEpilogueISK_SL_SL_NS1F_6thread17LinearCombinationISK_Li1EffLNS1K_9ScaleType4KindE0ELNS_15FloatRoundStyleE2ESK_EENS1_15EpilogueDefaultEEEEEvvEEEEvNT_6ParamsE:
	.zero		1664


//--------------------- SYMBOLS --------------------------

	.type		.nv.reservedSmem.offset0,@object
	.size		.nv.reservedSmem.offset0,0x4
